# CuTe-DSL kernel — source=cudnn_frontend_dsl family=gemm_swiglu
# config = {"ab_dtype": "Float8E4M3FN", "c_dtype": "BFloat16", "mma_mn": [128, 128], "cluster_mn": [2, 2]}


// ===== COMPILED SASS (sm_100a) =====

	.target	sm_100a

	.elftype	@"ET_EXEC"


//--------------------- .note.nv.tkinfo           --------------------------
	.section	.note.nv.tkinfo,"",@"SHT_NOTE"
	.sectionflags	@"SHF_NOTE_NV_TKINFO"
	.tkinfo
        /*0018*/ 	.word	0x00000081
        /*0030*/ 	.string	""
        /*0030*/ 	.string	"ptxas"
        /*0030*/ 	.string	"Cuda compilation tools, release 12.9, V12.9.83"
        /*0030*/ 	.string	"Build system must define TOOLS_VERSION_EXTENDED"
        /*0030*/ 	.string	"-O 3 -arch sm_100a "



//--------------------- .note.nv.cuver            --------------------------
	.section	.note.nv.cuver,"",@"SHT_NOTE"
	.sectionflags	@"SHF_NOTE_NV_CUVER"
        /*0018*/ 	.short	0x0001
        /*001a*/ 	.short	0x0064
        /*001c*/ 	.short	0x0001
        /*001e*/ 	.short	0x0000
        /*0020*/ 	.short	0x0001
        /*0022*/ 	.short	0x0000


//--------------------- .nv.info                  --------------------------
	.section	.nv.info,"",@"SHT_CUDA_INFO"
	.align	4


	//----- nvinfo : EIATTR_REGCOUNT
	.align		4
        /*0000*/ 	.byte	0x04, 0x2f
        /*0002*/ 	.short	(.L_4 - .L_3)
	.align		4
.L_3:
        /*0004*/ 	.word	index@(kernel_cutlass_kernel_cudnngemm_swigludense_gemm_persistent_swigluPersistentDenseGemmKernel_object_at__TiledMMA_ThrLayoutVMNK11110000_PermutationMNK____MMAAtom_ThrID10_ShapeMNK12812832_TV_0)
        /*0008*/ 	.word	0x00000060


	//----- nvinfo : EIATTR_FRAME_SIZE
	.align		4
.L_4:
        /*000c*/ 	.byte	0x04, 0x11
        /*000e*/ 	.short	(.L_6 - .L_5)
	.align		4
.L_5:
        /*0010*/ 	.word	index@($__internal_2_$__cuda_sm10x_tcgen05_guardrail_trap_unallocated_columns_being_dealloced)
        /*0014*/ 	.word	0x00000000


	//----- nvinfo : EIATTR_FRAME_SIZE
	.align		4
.L_6:
        /*0018*/ 	.byte	0x04, 0x11
        /*001a*/ 	.short	(.L_8 - .L_7)
	.align		4
.L_7:
        /*001c*/ 	.word	index@($__internal_1_$__cuda_sm10x_tcgen05_guardrail_trap_phase_invalid_during_alloc)
        /*0020*/ 	.word	0x00000000


	//----- nvinfo : EIATTR_FRAME_SIZE
	.align		4
.L_8:
        /*0024*/ 	.byte	0x04, 0x11
        /*0026*/ 	.short	(.L_10 - .L_9)
	.align		4
.L_9:
        /*0028*/ 	.word	index@($__internal_0_$__cuda_sm10x_tcgen05_guardrail_trap_col_being_dealloced_not_returned_by_alloc)
        /*002c*/ 	.word	0x00000000


	//----- nvinfo : EIATTR_FRAME_SIZE
	.align		4
.L_10:
        /*0030*/ 	.byte	0x04, 0x11
        /*0032*/ 	.short	(.L_12 - .L_11)
	.align		4
.L_11:
        /*0034*/ 	.word	index@(kernel_cutlass_kernel_cudnngemm_swigludense_gemm_persistent_swigluPersistentDenseGemmKernel_object_at__TiledMMA_ThrLayoutVMNK11110000_PermutationMNK____MMAAtom_ThrID10_ShapeMNK12812832_TV_0)
        /*0038*/ 	.word	0x00000000


	//----- nvinfo : EIATTR_MIN_STACK_SIZE
	.align		4
.L_12:
        /*003c*/ 	.byte	0x04, 0x12
        /*003e*/ 	.short	(.L_14 - .L_13)
	.align		4
.L_13:
        /*0040*/ 	.word	index@(kernel_cutlass_kernel_cudnngemm_swigludense_gemm_persistent_swigluPersistentDenseGemmKernel_object_at__TiledMMA_ThrLayoutVMNK11110000_PermutationMNK____MMAAtom_ThrID10_ShapeMNK12812832_TV_0)
        /*0044*/ 	.word	0x00000000
.L_14:


//--------------------- .nv.info.kernel_cutlass_kernel_cudnngemm_swigludense_gemm_persistent_swigluPersistentDenseGemmKernel_object_at__TiledMMA_ThrLayoutVMNK11110000_PermutationMNK____MMAAtom_ThrID10_ShapeMNK12812832_TV_0 --------------------------
	.section	.nv.info.kernel_cutlass_kernel_cudnngemm_swigludense_gemm_persistent_swigluPersistentDenseGemmKernel_object_at__TiledMMA_ThrLayoutVMNK11110000_PermutationMNK____MMAAtom_ThrID10_ShapeMNK12812832_TV_0,"",@"SHT_CUDA_INFO"
	.sectionflags	@""
	.align	4


	//----- nvinfo : EIATTR_CUDA_API_VERSION
	.align		4
        /*0000*/ 	.byte	0x04, 0x37
        /*0002*/ 	.short	(.L_16 - .L_15)
.L_15:
        /*0004*/ 	.word	0x00000081


	//----- nvinfo : EIATTR_KPARAM_INFO
	.align		4
.L_16:
        /*0008*/ 	.byte	0x04, 0x17
        /*000a*/ 	.short	(.L_18 - .L_17)
.L_17:
        /*000c*/ 	.word	0x00000000
        /*0010*/ 	.short	0x0008
        /*0012*/ 	.short	0x0264
        /*0014*/ 	.byte	0x00, 0xf0, 0x11, 0x00


	//----- nvinfo : EIATTR_KPARAM_INFO
	.align		4
.L_18:
        /*0018*/ 	.byte	0x04, 0x17
        /*001a*/ 	.short	(.L_20 - .L_19)
.L_19:
        /*001c*/ 	.word	0x00000000
        /*0020*/ 	.short	0x0007
        /*0022*/ 	.short	0x0258
        /*0024*/ 	.byte	0x00, 0xf0, 0x31, 0x00


	//----- nvinfo : EIATTR_KPARAM_INFO
	.align		4
.L_20:
        /*0028*/ 	.byte	0x04, 0x17
        /*002a*/ 	.short	(.L_22 - .L_21)
.L_21:
        /*002c*/ 	.word	0x00000000
        /*0030*/ 	.short	0x0006
        /*0032*/ 	.short	0x024c
        /*0034*/ 	.byte	0x00, 0xf0, 0x31, 0x00


	//----- nvinfo : EIATTR_KPARAM_INFO
	.align		4
.L_22:
        /*0038*/ 	.byte	0x04, 0x17
        /*003a*/ 	.short	(.L_24 - .L_23)
.L_23:
        /*003c*/ 	.word	0x00000000
        /*0040*/ 	.short	0x0005
        /*0042*/ 	.short	0x0240
        /*0044*/ 	.byte	0x00, 0xf0, 0x31, 0x00


	//----- nvinfo : EIATTR_KPARAM_INFO
	.align		4
.L_24:
        /*0048*/ 	.byte	0x04, 0x17
        /*004a*/ 	.short	(.L_26 - .L_25)
.L_25:
        /*004c*/ 	.word	0x00000000
        /*0050*/ 	.short	0x0004
        /*0052*/ 	.short	0x01c0
        /*0054*/ 	.byte	0x00, 0xf0, 0x01, 0x02


	//----- nvinfo : EIATTR_KPARAM_INFO
	.align		4
.L_26:
        /*0058*/ 	.byte	0x04, 0x17
        /*005a*/ 	.short	(.L_28 - .L_27)
.L_27:
        /*005c*/ 	.word	0x00000000
        /*0060*/ 	.short	0x0003
        /*0062*/ 	.short	0x0140
        /*0064*/ 	.byte	0x00, 0xf0, 0x01, 0x02


	//----- nvinfo : EIATTR_KPARAM_INFO
	.align		4
.L_28:
        /*0068*/ 	.byte	0x04, 0x17
        /*006a*/ 	.short	(.L_30 - .L_29)
.L_29:
        /*006c*/ 	.word	0x00000000
        /*0070*/ 	.short	0x0002
        /*0072*/ 	.short	0x00c0
        /*0074*/ 	.byte	0x00, 0xf0, 0x01, 0x02


	//----- nvinfo : EIATTR_KPARAM_INFO
	.align		4
.L_30:
        /*0078*/ 	.byte	0x04, 0x17
        /*007a*/ 	.short	(.L_32 - .L_31)
.L_31:
        /*007c*/ 	.word	0x00000000
        /*0080*/ 	.short	0x0001
        /*0082*/ 	.short	0x0040
        /*0084*/ 	.byte	0x00, 0xf0, 0x01, 0x02


	//----- nvinfo : EIATTR_KPARAM_INFO
	.align		4
.L_32:
        /*0088*/ 	.byte	0x04, 0x17
        /*008a*/ 	.short	(.L_34 - .L_33)
.L_33:
        /*008c*/ 	.word	0x00000000
        /*0090*/ 	.short	0x0000
        /*0092*/ 	.short	0x0000
        /*0094*/ 	.byte	0x00, 0xf0, 0x0d, 0x00


	//----- nvinfo : EIATTR_AT_ENTRY_FRAGMENTS
	.align		4
.L_34:
        /*0098*/ 	.byte	0x04, 0x4f
        /*009a*/ 	.short	(.L_36 - .L_35)


	//   ....[0]....
.L_35:
        /*009c*/ 	.word	0x00000004


	//----- nvinfo : EIATTR_RESERVED_SMEM_USED
	.align		4
.L_36:
        /*00a0*/ 	.byte	0x01, 0x41
	.zero		2


	//----- nvinfo : EIATTR_SPARSE_MMA_MASK
	.align		4
        /*00a4*/ 	.byte	0x03, 0x50
        /*00a6*/ 	.short	0x0000


	//----- nvinfo : EIATTR_TCGEN05_1CTA_USED
	.align		4
        /*00a8*/ 	.byte	0x01, 0x51
	.zero		2


	//----- nvinfo : EIATTR_MAXREG_COUNT
	.align		4
        /*00ac*/ 	.byte	0x03, 0x1b
        /*00ae*/ 	.short	0x00ff


	//----- nvinfo : EIATTR_NUM_BARRIERS
	.align		4
        /*00b0*/ 	.byte	0x02, 0x4c
        /*00b2*/ 	.byte	0x03
	.zero		1


	//----- nvinfo : EIATTR_INT_WARP_WIDE_INSTR_OFFSETS
	.align		4
        /*00b4*/ 	.byte	0x04, 0x31
        /*00b6*/ 	.short	(.L_38 - .L_37)


	//   ....[0]....
.L_37:
        /*00b8*/ 	.word	0x00003f70


	//   ....[1]....
        /*00bc*/ 	.word	0x00003fa0


	//----- nvinfo : EIATTR_COOP_GROUP_MASK_REGIDS
	.align		4
.L_38:
        /*00c0*/ 	.byte	0x04, 0x29
        /*00c2*/ 	.short	(.L_40 - .L_39)


	//   ....[0]....
.L_39:
        /*00c4*/ 	.word	0xffffffff


	//   ....[1]....
        /*00c8*/ 	.word	0xffffffff


	//   ....[2]....
        /*00cc*/ 	.word	0xffffffff


	//   ....[3]....
        /*00d0*/ 	.word	0xffffffff


	//   ....[4]....
        /*00d4*/ 	.word	0xffffffff


	//   ....[5]....
        /*00d8*/ 	.word	0xffffffff


	//   ....[6]....
        /*00dc*/ 	.word	0xffffffff


	//----- nvinfo : EIATTR_COOP_GROUP_INSTR_OFFSETS
	.align		4
.L_40:
        /*00e0*/ 	.byte	0x04, 0x28
        /*00e2*/ 	.short	(.L_42 - .L_41)


	//   ....[0]....
.L_41:
        /*00e4*/ 	.word	0x00000430


	//   ....[1]....
        /*00e8*/ 	.word	0x000005e0


	//   ....[2]....
        /*00ec*/ 	.word	0x00000680


	//   ....[3]....
        /*00f0*/ 	.word	0x000019d0


	//   ....[4]....
        /*00f4*/ 	.word	0x00001c90


	//   ....[5]....
        /*00f8*/ 	.word	0x00003df0


	//   ....[6]....
        /*00fc*/ 	.word	0x00004050


	//----- nvinfo : EIATTR_VRC_CTA_INIT_COUNT
	.align		4
.L_42:
        /*0100*/ 	.byte	0x02, 0x4a
        /*0102*/ 	.byte	0x80
	.zero		1


	//----- nvinfo : EIATTR_MBARRIER_INSTR_OFFSETS
	.align		4
        /*0104*/ 	.byte	0x04, 0x39
        /*0106*/ 	.short	(.L_44 - .L_43)


	//   ....[0]....
.L_43:
        /*0108*/ 	.word	0x00000340
        /*010c*/ 	.word	0x000000ff
        /*0110*/ 	.word	0x00000000
        /*0114*/ 	.short	0x0100
        /*0116*/ 	.byte	0x05
	.zero		1


	//   ....[1]....
        /*0118*/ 	.word	0x00000350
        /*011c*/ 	.word	0x000000ff
        /*0120*/ 	.word	0x00000008
        /*0124*/ 	.short	0x0100
        /*0126*/ 	.byte	0x05
	.zero		1


	//   ....[2]....
        /*0128*/ 	.word	0x00000360
        /*012c*/ 	.word	0x000000ff
        /*0130*/ 	.word	0x00000010
        /*0134*/ 	.short	0x0100
        /*0136*/ 	.byte	0x05
	.zero		1


	//   ....[3]....
        /*0138*/ 	.word	0x00000370
        /*013c*/ 	.word	0x000000ff
        /*0140*/ 	.word	0x00000018
        /*0144*/ 	.short	0x0100
        /*0146*/ 	.byte	0x05
	.zero		1


	//   ....[4]....
        /*0148*/ 	.word	0x00000380
        /*014c*/ 	.word	0x000000ff
        /*0150*/ 	.word	0x00000020
        /*0154*/ 	.short	0x0100
        /*0156*/ 	.byte	0x05
	.zero		1


	//   ....[5]....
        /*0158*/ 	.word	0x00000390
        /*015c*/ 	.word	0x000000ff
        /*0160*/ 	.word	0x00000028
        /*0164*/ 	.short	0x0100
        /*0166*/ 	.byte	0x05
	.zero		1


	//   ....[6]....
        /*0168*/ 	.word	0x000003a0
        /*016c*/ 	.word	0x000000ff
        /*0170*/ 	.word	0x00000030
        /*0174*/ 	.short	0x0100
        /*0176*/ 	.byte	0x05
	.zero		1


	//   ....[7]....
        /*0178*/ 	.word	0x000003b0
        /*017c*/ 	.word	0x000000ff
        /*0180*/ 	.word	0x00000038
        /*0184*/ 	.short	0x0100
        /*0186*/ 	.byte	0x05
	.zero		1


	//   ....[8]....
        /*0188*/ 	.word	0x000003c0
        /*018c*/ 	.word	0x000000ff
        /*0190*/ 	.word	0x00000040
        /*0194*/ 	.short	0x0100
        /*0196*/ 	.byte	0x05
	.zero		1


	//   ....[9]....
        /*0198*/ 	.word	0x000003d0
        /*019c*/ 	.word	0x000000ff
        /*01a0*/ 	.word	0x00000048
        /*01a4*/ 	.short	0x0100
        /*01a6*/ 	.byte	0x05
	.zero		1


	//   ....[10]....
        /*01a8*/ 	.word	0x00000550
        /*01ac*/ 	.word	0x000000ff
        /*01b0*/ 	.word	0x00000050
        /*01b4*/ 	.short	0x0100
        /*01b6*/ 	.byte	0x06
	.zero		1


	//   ....[11]....
        /*01b8*/ 	.word	0x00000560
        /*01bc*/ 	.word	0x000000ff
        /*01c0*/ 	.word	0x00000058
        /*01c4*/ 	.short	0x0100
        /*01c6*/ 	.byte	0x06
	.zero		1


	//   ....[12]....
        /*01c8*/ 	.word	0x00000570
        /*01cc*/ 	.word	0x000000ff
        /*01d0*/ 	.word	0x00000060
        /*01d4*/ 	.short	0x0100
        /*01d6*/ 	.byte	0x06
	.zero		1


	//   ....[13]....
        /*01d8*/ 	.word	0x00000580
        /*01dc*/ 	.word	0x000000ff
        /*01e0*/ 	.word	0x00000068
        /*01e4*/ 	.short	0x0100
        /*01e6*/ 	.byte	0x06
	.zero		1


	//   ....[14]....
        /*01e8*/ 	.word	0x00000af0
        /*01ec*/ 	.word	0x000000ff
        /*01f0*/ 	.word	0x00000028
        /*01f4*/ 	.short	0x010a
        /*01f6*/ 	.byte	0x07
	.zero		1


	//   ....[15]....
        /*01f8*/ 	.word	0x00000c50
        /*01fc*/ 	.word	0x000000ff
        /*0200*/ 	.word	0x00000028
        /*0204*/ 	.short	0x010a
        /*0206*/ 	.byte	0x09
	.zero		1


	//   ....[16]....
        /*0208*/ 	.word	0x00000d70
        /*020c*/ 	.word	0x000000ff
        /*0210*/ 	.word	0x00000028
        /*0214*/ 	.short	0x010a
        /*0216*/ 	.byte	0x21
	.zero		1


	//   ....[17]....
        /*0218*/ 	.word	0x000010b0
        /*021c*/ 	.word	0x000000ff
        /*0220*/ 	.word	0x00000028
        /*0224*/ 	.short	0x010a
        /*0226*/ 	.byte	0x04
	.zero		1


	//   ....[18]....
        /*0228*/ 	.word	0x00001470
        /*022c*/ 	.word	0x000000ff
        /*0230*/ 	.word	0x00000000
        /*0234*/ 	.short	0x010a
        /*0236*/ 	.byte	0x06
	.zero		1


	//   ....[19]....
        /*0238*/ 	.word	0x00001490
        /*023c*/ 	.word	0x000000ff
        /*0240*/ 	.word	0x00000060
        /*0244*/ 	.short	0x010a
        /*0246*/ 	.byte	0x07
	.zero		1


	//   ....[20]....
        /*0248*/ 	.word	0x00001640
        /*024c*/ 	.word	0x000000ff
        /*0250*/ 	.word	0x00000000
        /*0254*/ 	.short	0x010a
        /*0256*/ 	.byte	0x05
	.zero		1


	//   ....[21]....
        /*0258*/ 	.word	0x000017b0
        /*025c*/ 	.word	0x000000ff
        /*0260*/ 	.word	0x00000000
        /*0264*/ 	.short	0x010a
        /*0266*/ 	.byte	0x0b
	.zero		1


	//   ....[22]....
        /*0268*/ 	.word	0x00001950
        /*026c*/ 	.word	0x00000000
        /*0270*/ 	.word	0x00000060
        /*0274*/ 	.short	0x010a
        /*0276*/ 	.byte	0xff
	.zero		1


	//   ....[23]....
        /*0278*/ 	.word	0x00002260
        /*027c*/ 	.word	0x000000ff
        /*0280*/ 	.word	0x00000050
        /*0284*/ 	.short	0x010a
        /*0286*/ 	.byte	0x17
	.zero		1


	//   ....[24]....
        /*0288*/ 	.word	0x00003b70
        /*028c*/ 	.word	0x000000ff
        /*0290*/ 	.word	0x00000060
        /*0294*/ 	.short	0x0101
        /*0296*/ 	.byte	0x17
	.zero		1


	//   ....[25]....
        /*0298*/ 	.word	0x000040b0
        /*029c*/ 	.word	0x00000000
        /*02a0*/ 	.word	0x00000028
        /*02a4*/ 	.short	0x010a
        /*02a6*/ 	.byte	0xff
	.zero		1


	//   ....[26]....
        /*02a8*/ 	.word	0x00004130
        /*02ac*/ 	.word	0x00000000
        /*02b0*/ 	.word	0x00000028
        /*02b4*/ 	.short	0x010a
        /*02b6*/ 	.byte	0xff
	.zero		1


	//   ....[27]....
        /*02b8*/ 	.word	0x000041b0
        /*02bc*/ 	.word	0x00000000
        /*02c0*/ 	.word	0x00000060
        /*02c4*/ 	.short	0x010a
        /*02c6*/ 	.byte	0xff
	.zero		1


	//   ....[28]....
        /*02c8*/ 	.word	0x00004230
        /*02cc*/ 	.word	0x00000000
        /*02d0*/ 	.word	0x00000000
        /*02d4*/ 	.short	0x010a
        /*02d6*/ 	.byte	0xff
	.zero		1


	//   ....[29]....
        /*02d8*/ 	.word	0x00004290
        /*02dc*/ 	.word	0x00000000
        /*02e0*/ 	.word	0x00000060
        /*02e4*/ 	.short	0x010a
        /*02e6*/ 	.byte	0xff
	.zero		1


	//   ....[30]....
        /*02e8*/ 	.word	0x00004300
        /*02ec*/ 	.word	0x00000004
        /*02f0*/ 	.word	0x00000050
        /*02f4*/ 	.short	0x010a
        /*02f6*/ 	.byte	0xff
	.zero		1


	//----- nvinfo : EIATTR_NUM_MBARRIERS
	.align		4
.L_44:
        /*02f8*/ 	.byte	0x03, 0x38
        /*02fa*/ 	.short	0x000e


	//----- nvinfo : EIATTR_EXIT_INSTR_OFFSETS
	.align		4
        /*02fc*/ 	.byte	0x04, 0x1c
        /*02fe*/ 	.short	(.L_46 - .L_45)


	//   ....[0]....
.L_45:
        /*0300*/ 	.word	0x00001990


	//   ....[1]....
        /*0304*/ 	.word	0x00004070


	//----- nvinfo : EIATTR_REQNTID
	.align		4
.L_46:
        /*0308*/ 	.byte	0x04, 0x10
        /*030a*/ 	.short	(.L_48 - .L_47)
.L_47:
        /*030c*/ 	.word	0x000000c0
        /*0310*/ 	.word	0x00000001
        /*0314*/ 	.word	0x00000001


	//----- nvinfo : EIATTR_CRS_STACK_SIZE
	.align		4
.L_48:
        /*0318*/ 	.byte	0x04, 0x1e
        /*031a*/ 	.short	(.L_50 - .L_49)
.L_49:
        /*031c*/ 	.word	0x00000000


	//----- nvinfo : EIATTR_CBANK_PARAM_SIZE
	.align		4
.L_50:
        /*0320*/ 	.byte	0x03, 0x19
        /*0322*/ 	.short	0x0268


	//----- nvinfo : EIATTR_PARAM_CBANK
	.align		4
        /*0324*/ 	.byte	0x04, 0x0a
        /*0326*/ 	.short	(.L_52 - .L_51)
	.align		4
.L_51:
        /*0328*/ 	.word	index@(.nv.constant0.kernel_cutlass_kernel_cudnngemm_swigludense_gemm_persistent_swigluPersistentDenseGemmKernel_object_at__TiledMMA_ThrLayoutVMNK11110000_PermutationMNK____MMAAtom_ThrID10_ShapeMNK12812832_TV_0)
        /*032c*/ 	.short	0x0380
        /*032e*/ 	.short	0x0268


	//----- nvinfo : EIATTR_SW_WAR
	.align		4
.L_52:
        /*0330*/ 	.byte	0x04, 0x36
        /*0332*/ 	.short	(.L_54 - .L_53)
.L_53:
        /*0334*/ 	.word	0x00000008
.L_54:


//--------------------- .nv.compat                --------------------------
	.section	.nv.compat,"",@"SHT_CUDA_COMPAT_INFO"
	.align	4
        /*0000*/ 	.byte	0x02, 0x02, 0x02, 0x00, 0x02, 0x05, 0x05, 0x00, 0x02, 0x03, 0x01, 0x00, 0x02, 0x06, 0x01, 0x00


//--------------------- .nv.callgraph             --------------------------
	.section	.nv.callgraph,"",@"SHT_CUDA_CALLGRAPH"
	.align	4
	.sectionentsize	8
	.align		4
        /*0000*/ 	.word	0x00000000
	.align		4
        /*0004*/ 	.word	0xffffffff
	.align		4
        /*0008*/ 	.word	0x00000000
	.align		4
        /*000c*/ 	.word	0xfffffffe
	.align		4
        /*0010*/ 	.word	0x00000000
	.align		4
        /*0014*/ 	.word	0xfffffffd
	.align		4
        /*0018*/ 	.word	0x00000000
	.align		4
        /*001c*/ 	.word	0xfffffffc


//--------------------- .text.kernel_cutlass_kernel_cudnngemm_swigludense_gemm_persistent_swigluPersistentDenseGemmKernel_object_at__TiledMMA_ThrLayoutVMNK11110000_PermutationMNK____MMAAtom_ThrID10_ShapeMNK12812832_TV_0 --------------------------
	.section	.text.kernel_cutlass_kernel_cudnngemm_swigludense_gemm_persistent_swigluPersistentDenseGemmKernel_object_at__TiledMMA_ThrLayoutVMNK11110000_PermutationMNK____MMAAtom_ThrID10_ShapeMNK12812832_TV_0,"ax",@progbits
	.align	128
        .global         kernel_cutlass_kernel_cudnngemm_swigludense_gemm_persistent_swigluPersistentDenseGemmKernel_object_at__TiledMMA_ThrLayoutVMNK11110000_PermutationMNK____MMAAtom_ThrID10_ShapeMNK12812832_TV_0
        .type           kernel_cutlass_kernel_cudnngemm_swigludense_gemm_persistent_swigluPersistentDenseGemmKernel_object_at__TiledMMA_ThrLayoutVMNK11110000_PermutationMNK____MMAAtom_ThrID10_ShapeMNK12812832_TV_0,@function
        .size           kernel_cutlass_kernel_cudnngemm_swigludense_gemm_persistent_swigluPersistentDenseGemmKernel_object_at__TiledMMA_ThrLayoutVMNK11110000_PermutationMNK____MMAAtom_ThrID10_ShapeMNK12812832_TV_0,(.L_x_57 - kernel_cutlass_kernel_cudnngemm_swigludense_gemm_persistent_swigluPersistentDenseGemmKernel_object_at__TiledMMA_ThrLayoutVMNK11110000_PermutationMNK____MMAAtom_ThrID10_ShapeMNK12812832_TV_0)
        .other          kernel_cutlass_kernel_cudnngemm_swigludense_gemm_persistent_swigluPersistentDenseGemmKernel_object_at__TiledMMA_ThrLayoutVMNK11110000_PermutationMNK____MMAAtom_ThrID10_ShapeMNK12812832_TV_0,@"STO_CUDA_ENTRY STV_DEFAULT"
kernel_cutlass_kernel_cudnngemm_swigludense_gemm_persistent_swigluPersistentDenseGemmKernel_object_at__TiledMMA_ThrLayoutVMNK11110000_PermutationMNK____MMAAtom_ThrID10_ShapeMNK12812832_TV_0:
.text.kernel_cutlass_kernel_cudnngemm_swigludense_gemm_persistent_swigluPersistentDenseGemmKernel_object_at__TiledMMA_ThrLayoutVMNK11110000_PermutationMNK____MMAAtom_ThrID10_ShapeMNK12812832_TV_0:
[----:B------:R-:W1:Y:S01]  /*0000*/  LDC R1, c[0x0][0x37c] ;  /* 0x0000df00ff017b82 */ /* 0x000e620000000800 */
[----:B------:R-:W2:Y:S07]  /*0010*/  S2R R2, SR_TID.X ;  /* 0x0000000000027919 */ /* 0x000eae0000002100 */
[----:B------:R-:W3:Y:S01]  /*0020*/  S2UR UR8, SR_CgaCtaId ;  /* 0x00000000000879c3 */ /* 0x000ee20000008800 */
[----:B------:R-:W4:Y:S01]  /*0030*/  LDCU.U8 UR9, c[0x0][0x382] ;  /* 0x00007040ff0977ac */ /* 0x000f220008000000 */
[----:B------:R-:W5:Y:S01]  /*0040*/  LDCU.U8 UR7, c[0x0][0x381] ;  /* 0x00007020ff0777ac */ /* 0x000f620008000000 */
[----:B------:R-:W2:Y:S01]  /*0050*/  LDCU UR5, c[0x0][0x36c] ;  /* 0x00006d80ff0577ac */ /* 0x000ea20008000800 */
[----:B------:R-:W-:Y:S01]  /*0060*/  UMOV UR13, 0x3 ;  /* 0x00000003000d7882 */ /* 0x000fe20000000000 */
[----:B----4-:R-:W-:-:S02]  /*0070*/  ULOP3.LUT UR9, UR9, 0x1, URZ, 0xc0, !UPT ;  /* 0x0000000109097892 */ /* 0x010fc4000f8ec0ff */
[----:B-----5:R-:W-:Y:S02]  /*0080*/  ULOP3.LUT UR7, UR7, 0x1, URZ, 0xc0, !UPT ;  /* 0x0000000107077892 */ /* 0x020fe4000f8ec0ff */
[----:B---3--:R-:W-:Y:S02]  /*0090*/  ULEA.HI UR4, UR8, UR8, URZ, 0x1 ;  /* 0x0000000808047291 */ /* 0x008fe4000f8f08ff */
[----:B--2---:R-:W-:Y:S02]  /*00a0*/  UISETP.EQ.U32.AND UP2, UPT, UR5, 0x1, UPT ;  /* 0x000000010500788c */ /* 0x004fe4000bf42070 */
[----:B------:R-:W-:Y:S01]  /*00b0*/  USHF.R.S32.HI UR29, URZ, 0x1, UR4 ;  /* 0x00000001ff1d7899 */ /* 0x000fe20008011404 */
[----:B------:R-:W-:Y:S01]  /*00c0*/  SHF.R.U32.HI R0, RZ, 0x5, R2 ;  /* 0x00000005ff007819 */ /* 0x000fe20000011602 */
[----:B------:R-:W-:Y:S02]  /*00d0*/  ULOP3.LUT UR12, UR4, 0xfffffffe, URZ, 0xc0, !UPT ;  /* 0xfffffffe040c7892 */ /* 0x000fe4000f8ec0ff */
[----:B------:R-:W-:Y:S01]  /*00e0*/  ULEA.HI UR6, UR4, UR29, URZ, 0x1 ;  /* 0x0000001d04067291 */ /* 0x000fe2000f8f08ff */
[----:B------:R-:W-:Y:S01]  /*00f0*/  R2UR UR21, R0 ;  /* 0x00000000001572ca */ /* 0x000fe200000e0000 */
[----:B------:R-:W-:-:S02]  /*0100*/  UISETP.NE.U32.AND UP6, UPT, UR9, 0x1, UPT ;  /* 0x000000010900788c */ /* 0x000fc4000bfc5070 */
[----:B------:R-:W-:Y:S02]  /*0110*/  ULOP3.LUT UR6, UR6, 0xfffffffe, URZ, 0xc0, !UPT ;  /* 0xfffffffe06067892 */ /* 0x000fe4000f8ec0ff */
[----:B------:R-:W-:Y:S02]  /*0120*/  UISETP.NE.U32.AND UP5, UPT, UR7, 0x1, UPT ;  /* 0x000000010700788c */ /* 0x000fe4000bfa5070 */
[----:B------:R-:W-:Y:S02]  /*0130*/  UIADD3 UR29, UPT, UPT, UR29, -UR6, URZ ;  /* 0x800000061d1d7290 */ /* 0x000fe4000fffe0ff */
[----:B------:R-:W-:Y:S02]  /*0140*/  UIADD3 UR12, UPT, UPT, -UR12, UR8, URZ ;  /* 0x000000080c0c7290 */ /* 0x000fe4000fffe1ff */
[----:B------:R-:W-:Y:S02]  /*0150*/  UIADD3 UR4, UPT, UPT, UR29, UR29, URZ ;  /* 0x0000001d1d047290 */ /* 0x000fe4000fffe0ff */
[----:B------:R-:W-:-:S02]  /*0160*/  UISETP.NE.AND UP4, UPT, UR21, 0x5, UPT ;  /* 0x000000051500788c */ /* 0x000fc4000bf85270 */
[----:B------:R-:W-:Y:S02]  /*0170*/  UISETP.NE.AND UP3, UPT, UR21, URZ, UPT ;  /* 0x000000ff1500728c */ /* 0x000fe4000bf65270 */
[----:B------:R-:W-:-:S05]  /*0180*/  USHF.L.U32 UR13, UR13, UR4, URZ ;  /* 0x000000040d0d7299 */ /* 0x000fca00080006ff */
[----:B-1----:R-:W-:Y:S07]  /*0190*/  BRA.U UP4, `(.L_x_0) ;  /* 0x0000000104387547 */ /* 0x002fee000b800000 */
[----:B------:R-:W1:Y:S02]  /*01a0*/  LDCU.64 UR4, c[0x0][0x348] ;  /* 0x00006900ff0477ac */ /* 0x000e640008000a00 */
[----:B-1----:R-:W-:Y:S02]  /*01b0*/  UIADD3 UR14, UP1, UPT, UR4, 0x40, URZ ;  /* 0x00000040040e7890 */ /* 0x002fe4000ff3e0ff */
[----:B------:R-:W-:Y:S02]  /*01c0*/  UIADD3 UR10, UP0, UPT, UR4, 0xc0, URZ ;  /* 0x000000c0040a7890 */ /* 0x000fe4000ff1e0ff */
[----:B------:R-:W-:Y:S02]  /*01d0*/  UIADD3.X UR15, UPT, UPT, URZ, UR5, URZ, UP1, !UPT ;  /* 0x00000005ff0f7290 */ /* 0x000fe40008ffe4ff */
[----:B------:R-:W-:Y:S02]  /*01e0*/  UIADD3 UR6, UP1, UPT, UR4, 0x140, URZ ;  /* 0x0000014004067890 */ /* 0x000fe4000ff3e0ff */
[----:B------:R-:W-:-:S02]  /*01f0*/  UIADD3.X UR11, UPT, UPT, URZ, UR5, URZ, UP0, !UPT ;  /* 0x00000005ff0b7290 */ /* 0x000fc400087fe4ff */
[----:B------:R-:W-:Y:S02]  /*0200*/  UIADD3 UR4, UP0, UPT, UR4, 0x1c0, URZ ;  /* 0x000001c004047890 */ /* 0x000fe4000ff1e0ff */
[----:B------:R-:W-:Y:S01]  /*0210*/  UIADD3.X UR7, UPT, UPT, URZ, UR5, URZ, UP1, !UPT ;  /* 0x00000005ff077290 */ /* 0x000fe20008ffe4ff */
[----:B------:R1:W-:Y:S01]  /*0220*/  UTMACCTL.PF [UR14] ;  /* 0x000000000e0079b9 */ /* 0x0003e20008040000 */
[----:B------:R-:W-:-:S03]  /*0230*/  UIADD3.X UR5, UPT, UPT, URZ, UR5, URZ, UP0, !UPT ;  /* 0x00000005ff057290 */ /* 0x000fc600087fe4ff */
[----:B------:R1:W-:Y:S04]  /*0240*/  UTMACCTL.PF [UR10] ;  /* 0x000000000a0079b9 */ /* 0x0003e80008040000 */
[----:B------:R1:W-:Y:S02]  /*0250*/  UTMACCTL.PF [UR6] ;  /* 0x00000000060079b9 */ /* 0x0003e40008040000 */
[----:B------:R1:W-:Y:S02]  /*0260*/  UTMACCTL.PF [UR4] ;  /* 0x00000000040079b9 */ /* 0x0003e40008040000 */
[----:B-1----:R-:W-:Y:S01]  /*0270*/  NOP ;  /* 0x0000000000007918 */ /* 0x002fe20000000000 */
.L_x_0:
[----:B------:R-:W-:Y:S05]  /*0280*/  BRA.U UP3, `(.L_x_1) ;  /* 0x0000000103587547 */ /* 0x000fea000b800000 */
[----:B------:R-:W-:Y:S01]  /*0290*/  UMOV UR5, 0x400 ;  /* 0x0000040000057882 */ /* 0x000fe20000000000 */
[----:B------:R-:W-:Y:S01]  /*02a0*/  UMOV UR6, 0x1 ;  /* 0x0000000100067882 */ /* 0x000fe20000000000 */
[----:B------:R-:W-:Y:S02]  /*02b0*/  ULEA UR5, UR8, UR5, 0x18 ;  /* 0x0000000508057291 */ /* 0x000fe4000f8ec0ff */
[----:B------:R-:W-:-:S04]  /*02c0*/  UIADD3 UR6, UPT, UPT, -UR6, 0x100000, URZ ;  /* 0x0010000006067890 */ /* 0x000fc8000fffe1ff */
[----:B------:R-:W-:Y:S02]  /*02d0*/  USHF.L.U32 UR7, UR6, 0xb, URZ ;  /* 0x0000000b06077899 */ /* 0x000fe400080006ff */
[----:B------:R-:W-:Y:S01]  /*02e0*/  USHF.L.U32 UR6, UR6, 0x1, URZ ;  /* 0x0000000106067899 */ /* 0x000fe200080006ff */
[----:B------:R-:W-:Y:S02]  /*02f0*/  UMOV UR4, 0x3 ;  /* 0x0000000300047882 */ /* 0x000fe40000000000 */
[----:B------:R-:W-:-:S04]  /*0300*/  UIADD3 UR10, UPT, UPT, -UR4, 0x100000, URZ ;  /* 0x00100000040a7890 */ /* 0x000fc8000fffe1ff */
[----:B------:R-:W-:Y:S02]  /*0310*/  USHF.L.U32 UR11, UR10, 0xb, URZ ;  /* 0x0000000b0a0b7899 */ /* 0x000fe400080006ff */
[----:B------:R-:W-:Y:S01]  /*0320*/  USHF.L.U32 UR10, UR10, 0x1, URZ ;  /* 0x000000010a0a7899 */ /* 0x000fe200080006ff */
[----:B------:R-:W1:Y:S02]  /*0330*/  FENCE.VIEW.ASYNC.S ;  /* 0x00000000000073c6 */ /* 0x000e640000000000 */
[----:B-1----:R1:W2:Y:S01]  /*0340*/  SYNCS.EXCH.64 URZ, [UR5], UR6 ;  /* 0x0000000605ff75b2 */ /* 0x0022a20008000100 */
[----:B------:R1:W3:Y:S01]  /*0350*/  SYNCS.EXCH.64 URZ, [UR5+0x8], UR6 ;  /* 0x0000080605ff75b2 */ /* 0x0002e20008000100 */
[----:B------:R1:W4:Y:S01]  /*0360*/  SYNCS.EXCH.64 URZ, [UR5+0x10], UR6 ;  /* 0x0000100605ff75b2 */ /* 0x0003220008000100 */
[----:B------:R1:W5:Y:S01]  /*0370*/  SYNCS.EXCH.64 URZ, [UR5+0x18], UR6 ;  /* 0x0000180605ff75b2 */ /* 0x0003620008000100 */
[----:B------:R1:W1:Y:S05]  /*0380*/  SYNCS.EXCH.64 URZ, [UR5+0x20], UR6 ;  /* 0x0000200605ff75b2 */ /* 0x00026a0008000100 */
[----:B------:R1:W1:Y:S01]  /*0390*/  SYNCS.EXCH.64 URZ, [UR5+0x28], UR10 ;  /* 0x0000280a05ff75b2 */ /* 0x0002620008000100 */
[----:B------:R1:W1:Y:S01]  /*03a0*/  SYNCS.EXCH.64 URZ, [UR5+0x30], UR10 ;  /* 0x0000300a05ff75b2 */ /* 0x0002620008000100 */
[----:B------:R1:W1:Y:S01]  /*03b0*/  SYNCS.EXCH.64 URZ, [UR5+0x38], UR10 ;  /* 0x0000380a05ff75b2 */ /* 0x0002620008000100 */
[----:B------:R1:W1:Y:S01]  /*03c0*/  SYNCS.EXCH.64 URZ, [UR5+0x40], UR10 ;  /* 0x0000400a05ff75b2 */ /* 0x0002620008000100 */
[----:B------:R1:W1:Y:S01]  /*03d0*/  SYNCS.EXCH.64 URZ, [UR5+0x48], UR10 ;  /* 0x0000480a05ff75b2 */ /* 0x0002620008000100 */
[----:B------:R-:W-:Y:S01]  /*03e0*/  NOP ;  /* 0x0000000000007918 */ /* 0x000fe20000000000 */
.L_x_1:
[----:B------:R-:W-:Y:S01]  /*03f0*/  NOP ;  /* 0x0000000000007918 */ /* 0x000fe20000000000 */
[----:B------:R-:W-:Y:S05]  /*0400*/  BRA.U !UP2, `(.L_x_2) ;  /* 0x000000010a087547 */ /* 0x000fea000b800000 */
[----:B-12345:R-:W-:Y:S01]  /*0410*/  UCGABAR_ARV ;  /* 0x00000000000079c7 */ /* 0x03efe20008000000 */
[----:B------:R-:W-:Y:S05]  /*0420*/  BRA `(.L_x_3) ;  /* 0x0000000000047947 */ /* 0x000fea0003800000 */
.L_x_2:
[----:B-12345:R-:W-:Y:S01]  /*0430*/  NOP ;  /* 0x0000000000007918 */ /* 0x03efe20000000000 */
.L_x_3:
[----:B------:R-:W-:Y:S05]  /*0440*/  BRA.U !UP2, `(.L_x_4) ;  /* 0x000000010a0c7547 */ /* 0x000fea000b800000 */
[----:B------:R-:W-:Y:S01]  /*0450*/  UCGABAR_WAIT ;  /* 0x0000000000007dc7 */ /* 0x000fe20008000000 */
[----:B------:R-:W-:Y:S01]  /*0460*/  CCTL.IVALL ;  /* 0x00000000ff00798f */ /* 0x000fe20002000000 */
[----:B------:R-:W-:Y:S05]  /*0470*/  BRA `(.L_x_5) ;  /* 0x0000000000047947 */ /* 0x000fea0003800000 */
.L_x_4:
[----:B------:R-:W-:Y:S06]  /*0480*/  BAR.SYNC.DEFER_BLOCKING 0x0 ;  /* 0x0000000000007b1d */ /* 0x000fec0000010000 */
.L_x_5:
[----:B------:R-:W-:Y:S05]  /*0490*/  BRA.U UP3, `(.L_x_6) ;  /* 0x0000000103407547 */ /* 0x000fea000b800000 */
[----:B------:R-:W-:Y:S01]  /*04a0*/  UMOV UR6, 0x400 ;  /* 0x0000040000067882 */ /* 0x000fe20000000000 */
[----:B------:R-:W-:Y:S01]  /*04b0*/  UMOV UR5, 0x1 ;  /* 0x0000000100057882 */ /* 0x000fe20000000000 */
[----:B------:R-:W-:Y:S01]  /*04c0*/  UMOV UR4, 0x4 ;  /* 0x0000000400047882 */ /* 0x000fe20000000000 */
[----:B------:R-:W-:Y:S02]  /*04d0*/  ULEA UR6, UR8, UR6, 0x18 ;  /* 0x0000000608067291 */ /* 0x000fe4000f8ec0ff */
[----:B------:R-:W-:-:S04]  /*04e0*/  UIADD3 UR10, UPT, UPT, -UR5, 0x100000, URZ ;  /* 0x00100000050a7890 */ /* 0x000fc8000fffe1ff */
[----:B------:R-:W-:Y:S02]  /*04f0*/  USHF.L.U32 UR11, UR10, 0xb, URZ ;  /* 0x0000000b0a0b7899 */ /* 0x000fe400080006ff */
[----:B------:R-:W-:Y:S02]  /*0500*/  USHF.L.U32 UR10, UR10, 0x1, URZ ;  /* 0x000000010a0a7899 */ /* 0x000fe400080006ff */
[----:B------:R-:W-:-:S04]  /*0510*/  UIADD3 UR4, UPT, UPT, -UR4, 0x100000, URZ ;  /* 0x0010000004047890 */ /* 0x000fc8000fffe1ff */
[----:B------:R-:W-:Y:S02]  /*0520*/  USHF.L.U32 UR5, UR4, 0xb, URZ ;  /* 0x0000000b04057899 */ /* 0x000fe400080006ff */
[----:B------:R-:W-:Y:S01]  /*0530*/  USHF.L.U32 UR4, UR4, 0x1, URZ ;  /* 0x0000000104047899 */ /* 0x000fe200080006ff */
[----:B------:R-:W1:Y:S03]  /*0540*/  FENCE.VIEW.ASYNC.S ;  /* 0x00000000000073c6 */ /* 0x000e660000000000 */
[----:B-1----:R1:W2:Y:S01]  /*0550*/  SYNCS.EXCH.64 URZ, [UR6+0x50], UR10 ;  /* 0x0000500a06ff75b2 */ /* 0x0022a20008000100 */
[----:B------:R1:W3:Y:S07]  /*0560*/  SYNCS.EXCH.64 URZ, [UR6+0x58], UR10 ;  /* 0x0000580a06ff75b2 */ /* 0x0002ee0008000100 */
[----:B------:R1:W4:Y:S01]  /*0570*/  SYNCS.EXCH.64 URZ, [UR6+0x60], UR4 ;  /* 0x0000600406ff75b2 */ /* 0x0003220008000100 */
[----:B------:R1:W5:Y:S01]  /*0580*/  SYNCS.EXCH.64 URZ, [UR6+0x68], UR4 ;  /* 0x0000680406ff75b2 */ /* 0x0003620008000100 */
[----:B------:R-:W-:Y:S01]  /*0590*/  NOP ;  /* 0x0000000000007918 */ /* 0x000fe20000000000 */
.L_x_6:
[----:B------:R-:W-:Y:S01]  /*05a0*/  NOP ;  /* 0x0000000000007918 */ /* 0x000fe20000000000 */
[----:B------:R-:W-:Y:S05]  /*05b0*/  BRA.U !UP2, `(.L_x_7) ;  /* 0x000000010a087547 */ /* 0x000fea000b800000 */
[----:B--2345:R-:W-:Y:S01]  /*05c0*/  UCGABAR_ARV ;  /* 0x00000000000079c7 */ /* 0x03cfe20008000000 */
[----:B------:R-:W-:Y:S05]  /*05d0*/  BRA `(.L_x_8) ;  /* 0x0000000000047947 */ /* 0x000fea0003800000 */
.L_x_7:
[----:B--2345:R-:W-:Y:S01]  /*05e0*/  NOP ;  /* 0x0000000000007918 */ /* 0x03cfe20000000000 */
.L_x_8:
[----:B------:R-:W-:Y:S05]  /*05f0*/  BRA.U !UP2, `(.L_x_9) ;  /* 0x000000010a0c7547 */ /* 0x000fea000b800000 */
[----:B------:R-:W-:Y:S01]  /*0600*/  UCGABAR_WAIT ;  /* 0x0000000000007dc7 */ /* 0x000fe20008000000 */
[----:B------:R-:W-:Y:S01]  /*0610*/  CCTL.IVALL ;  /* 0x00000000ff00798f */ /* 0x000fe20002000000 */
[----:B------:R-:W-:Y:S05]  /*0620*/  BRA `(.L_x_10) ;  /* 0x0000000000047947 */ /* 0x000fea0003800000 */
.L_x_9:
[----:B------:R-:W-:Y:S06]  /*0630*/  BAR.SYNC.DEFER_BLOCKING 0x0 ;  /* 0x0000000000007b1d */ /* 0x000fec0000010000 */
.L_x_10:
[----:B------:R-:W-:Y:S01]  /*0640*/  NOP ;  /* 0x0000000000007918 */ /* 0x000fe20000000000 */
[----:B------:R-:W-:Y:S05]  /*0650*/  BRA.U !UP2, `(.L_x_11) ;  /* 0x000000010a087547 */ /* 0x000fea000b800000 */
[----:B------:R-:W-:Y:S01]  /*0660*/  UCGABAR_ARV ;  /* 0x00000000000079c7 */ /* 0x000fe20008000000 */
[----:B------:R-:W-:Y:S05]  /*0670*/  BRA `(.L_x_12) ;  /* 0x0000000000047947 */ /* 0x000fea0003800000 */
.L_x_11:
[----:B------:R-:W-:Y:S01]  /*0680*/  NOP ;  /* 0x0000000000007918 */ /* 0x000fe20000000000 */
.L_x_12:
[----:B------:R-:W-:Y:S05]  /*0690*/  BRA.U !UP2, `(.L_x_13) ;  /* 0x000000010a0c7547 */ /* 0x000fea000b800000 */
[----:B------:R-:W-:Y:S01]  /*06a0*/  UCGABAR_WAIT ;  /* 0x0000000000007dc7 */ /* 0x000fe20008000000 */
[----:B------:R-:W-:Y:S01]  /*06b0*/  CCTL.IVALL ;  /* 0x00000000ff00798f */ /* 0x000fe20002000000 */
[----:B------:R-:W-:Y:S05]  /*06c0*/  BRA `(.L_x_14) ;  /* 0x0000000000047947 */ /* 0x000fea0003800000 */
.L_x_13:
[----:B------:R-:W-:Y:S06]  /*06d0*/  BAR.SYNC.DEFER_BLOCKING 0x0 ;  /* 0x0000000000007b1d */ /* 0x000fec0000010000 */
.L_x_14:
[----:B------:R-:W-:Y:S01]  /*06e0*/  UMOV UR23, 0x5 ;  /* 0x0000000500177882 */ /* 0x000fe20000000000 */
[----:B------:R-:W2:Y:S01]  /*06f0*/  LDCU.U8 UR20, c[0x0][0x5c8] ;  /* 0x0000b900ff1477ac */ /* 0x000ea20008000000 */
[----:B------:R-:W3:Y:S01]  /*0700*/  LDCU.U8 UR19, c[0x0][0x5c9] ;  /* 0x0000b920ff1377ac */ /* 0x000ee20008000000 */
[----:B------:R-:W4:Y:S01]  /*0710*/  LDCU.U8 UR18, c[0x0][0x5d4] ;  /* 0x0000ba80ff1277ac */ /* 0x000f220008000000 */
[----:B------:R-:W5:Y:S01]  /*0720*/  LDCU.U8 UR17, c[0x0][0x5d5] ;  /* 0x0000baa0ff1177ac */ /* 0x000f620008000000 */
[----:B------:R-:W1:Y:S01]  /*0730*/  LDCU.U8 UR16, c[0x0][0x5e0] ;  /* 0x0000bc00ff1077ac */ /* 0x000e620008000000 */
[----:B------:R-:W1:Y:S01]  /*0740*/  LDCU.U8 UR15, c[0x0][0x5e1] ;  /* 0x0000bc20ff0f77ac */ /* 0x000e620008000000 */
[----:B------:R-:W-:Y:S01]  /*0750*/  USHF.L.U32 UR23, UR23, UR12, URZ ;  /* 0x0000000c17177299 */ /* 0x000fe200080006ff */
[----:B------:R-:W-:Y:S05]  /*0760*/  BRA.U UP4, `(.L_x_15) ;  /* 0x0000000904647547 */ /* 0x000fea000b800000 */
[----:B------:R-:W5:Y:S01]  /*0770*/  S2UR UR28, SR_CTAID.Z ;  /* 0x00000000001c79c3 */ /* 0x000f620000002700 */
[----:B------:R-:W-:Y:S01]  /*0780*/  UMOV UR27, 0x1 ;  /* 0x00000001001b7882 */ /* 0x000fe20000000000 */
[----:B------:R-:W-:Y:S01]  /*0790*/  UMOV UR26, URZ ;  /* 0x000000ff001a7c82 */ /* 0x000fe20008000000 */
[----:B-----5:R-:W-:-:S09]  /*07a0*/  UISETP.GT.U32.AND UP0, UPT, UR28, 0xff, UPT ;  /* 0x000000ff1c00788c */ /* 0x020fd2000bf04070 */
[----:B------:R-:W-:Y:S05]  /*07b0*/  BRA.U UP0, `(.L_x_16) ;  /* 0x0000000500e47547 */ /* 0x000fea000b800000 */
[----:B-1----:R-:W1:Y:S01]  /*07c0*/  LDCU.64 UR4, c[0x0][0x5c0] ;  /* 0x0000b800ff0477ac */ /* 0x002e620008000a00 */
[----:B------:R-:W5:Y:S01]  /*07d0*/  S2UR UR22, SR_CTAID.Y ;  /* 0x00000000001679c3 */ /* 0x000f620000002600 */
[----:B------:R-:W4:Y:S01]  /*07e0*/  LDCU UR8, c[0x0][0x5d0] ;  /* 0x0000ba00ff0877ac */ /* 0x000f220008000800 */
[----:B------:R-:W3:Y:S06]  /*07f0*/  LDCU UR10, c[0x0][0x374] ;  /* 0x00006e80ff0a77ac */ /* 0x000eec0008000800 */
[----:B------:R-:W2:Y:S01]  /*0800*/  S2UR UR11, SR_CTAID.X ;  /* 0x00000000000b79c3 */ /* 0x000ea20000002500 */
[----:B------:R-:W2:Y:S01]  /*0810*/  LDCU.64 UR30, c[0x0][0x348] ;  /* 0x00006900ff1e77ac */ /* 0x000ea20008000a00 */
[----:B------:R-:W-:-:S06]  /*0820*/  UMOV UR26, URZ ;  /* 0x000000ff001a7c82 */ /* 0x000fcc0008000000 */
[----:B------:R-:W3:Y:S01]  /*0830*/  S2UR UR14, SR_CgaCtaId ;  /* 0x00000000000e79c3 */ /* 0x000ee20000008800 */
[----:B-1----:R-:W-:Y:S01]  /*0840*/  UIMAD.WIDE.U32 UR6, UR28, UR5, URZ ;  /* 0x000000051c0672a5 */ /* 0x002fe2000f8e00ff */
[----:B------:R-:W-:-:S03]  /*0850*/  UMOV UR27, 0x1 ;  /* 0x00000001001b7882 */ /* 0x000fc60000000000 */
[----:B------:R-:W-:Y:S02]  /*0860*/  UIADD3 UR5, UPT, UPT, UR28, -UR7, URZ ;  /* 0x800000071c057290 */ /* 0x000fe4000fffe0ff */
[----:B-----5:R-:W-:Y:S02]  /*0870*/  USHF.L.U32 UR22, UR22, 0x7, URZ ;  /* 0x0000000716167899 */ /* 0x020fe400080006ff */
[----:B--2---:R-:W-:-:S04]  /*0880*/  USHF.R.U32.HI UR5, URZ, UR20, UR5 ;  /* 0x00000014ff057299 */ /* 0x004fc80008011605 */
[----:B------:R-:W-:Y:S02]  /*0890*/  UIADD3 UR5, UPT, UPT, UR7, UR5, URZ ;  /* 0x0000000507057290 */ /* 0x000fe4000fffe0ff */
[----:B------:R-:W-:Y:S02]  /*08a0*/  USHF.L.U32 UR11, UR11, 0x7, URZ ;  /* 0x000000070b0b7899 */ /* 0x000fe400080006ff */
[----:B---3--:R-:W-:-:S04]  /*08b0*/  USHF.R.U32.HI UR6, URZ, UR19, UR5 ;  /* 0x00000013ff067299 */ /* 0x008fc80008011605 */
[----:B------:R-:W-:-:S04]  /*08c0*/  UIADD3 UR6, UPT, UPT, -UR6, URZ, URZ ;  /* 0x000000ff06067290 */ /* 0x000fc8000fffe1ff */
[----:B------:R-:W-:Y:S01]  /*08d0*/  UIMAD UR6, UR6, UR4, UR28 ;  /* 0x00000004060672a4 */ /* 0x000fe2000f8e021c */
[----:B------:R-:W1:Y:S03]  /*08e0*/  LDCU.64 UR4, c[0x0][0x5d8] ;  /* 0x0000bb00ff0477ac */ /* 0x000e660008000a00 */
[----:B----4-:R-:W-:-:S04]  /*08f0*/  UIMAD.WIDE.U32 UR8, UR6, UR8, URZ ;  /* 0x00000008060872a5 */ /* 0x010fc8000f8e00ff */
[----:B------:R-:W-:-:S04]  /*0900*/  UIADD3 UR7, UPT, UPT, UR6, -UR9, URZ ;  /* 0x8000000906077290 */ /* 0x000fc8000fffe0ff */
[----:B------:R-:W-:-:S04]  /*0910*/  USHF.R.U32.HI UR7, URZ, UR18, UR7 ;  /* 0x00000012ff077299 */ /* 0x000fc80008011607 */
[----:B------:R-:W-:Y:S01]  /*0920*/  UIADD3 UR7, UPT, UPT, UR9, UR7, URZ ;  /* 0x0000000709077290 */ /* 0x000fe2000fffe0ff */
[----:B------:R-:W2:Y:S03]  /*0930*/  LDCU UR9, c[0x0][0x370] ;  /* 0x00006e00ff0977ac */ /* 0x000ea60008000800 */
[----:B------:R-:W-:Y:S01]  /*0940*/  USHF.R.U32.HI UR7, URZ, UR17, UR7 ;  /* 0x00000011ff077299 */ /* 0x000fe20008011607 */
[----:B------:R-:W3:Y:S03]  /*0950*/  LDCU UR8, c[0x0][0x378] ;  /* 0x00006f00ff0877ac */ /* 0x000ee60008000800 */
[----:B-1----:R-:W-:-:S04]  /*0960*/  UIMAD.WIDE.U32 UR24, UR7, UR5, URZ ;  /* 0x00000005071872a5 */ /* 0x002fc8000f8e00ff */
[----:B------:R-:W-:-:S03]  /*0970*/  UIADD3 UR5, UPT, UPT, UR7, -UR25, URZ ;  /* 0x8000001907057290 */ /* 0x000fc6000fffe0ff */
[----:B------:R-:W-:Y:S01]  /*0980*/  UMOV UR24, 0x400 ;  /* 0x0000040000187882 */ /* 0x000fe20000000000 */
[----:B------:R-:W-:Y:S02]  /*0990*/  USHF.R.U32.HI UR5, URZ, UR16, UR5 ;  /* 0x00000010ff057299 */ /* 0x000fe40008011605 */
[----:B--2---:R-:W-:Y:S02]  /*09a0*/  UIMAD UR9, UR10, UR9, URZ ;  /* 0x000000090a0972a4 */ /* 0x004fe4000f8e02ff */
[----:B------:R-:W-:Y:S02]  /*09b0*/  UIADD3 UR5, UPT, UPT, UR25, UR5, URZ ;  /* 0x0000000519057290 */ /* 0x000fe4000fffe0ff */
[----:B---3--:R-:W-:Y:S02]  /*09c0*/  UIMAD UR8, UR9, UR8, URZ ;  /* 0x00000008090872a4 */ /* 0x008fe4000f8e02ff */
[----:B------:R-:W-:Y:S02]  /*09d0*/  USHF.R.U32.HI UR5, URZ, UR15, UR5 ;  /* 0x0000000fff057299 */ /* 0x000fe40008011605 */
[----:B------:R-:W-:-:S02]  /*09e0*/  USHF.R.S32.HI UR9, URZ, 0x1f, UR8 ;  /* 0x0000001fff097899 */ /* 0x000fc40008011408 */
[----:B------:R-:W-:Y:S02]  /*09f0*/  UIADD3 UR5, UPT, UPT, -UR5, URZ, URZ ;  /* 0x000000ff05057290 */ /* 0x000fe4000fffe1ff */
[----:B------:R-:W-:Y:S02]  /*0a00*/  ULEA UR14, UR14, UR24, 0x18 ;  /* 0x000000180e0e7291 */ /* 0x000fe4000f8ec0ff */
[----:B------:R-:W-:Y:S02]  /*0a10*/  UIMAD UR4, UR5, UR4, UR7 ;  /* 0x00000004050472a4 */ /* 0x000fe4000f8e0207 */
[----:B------:R-:W-:Y:S02]  /*0a20*/  UIADD3 UR7, UPT, UPT, -UR7, URZ, URZ ;  /* 0x000000ff07077290 */ /* 0x000fe4000fffe1ff */
[----:B------:R-:W-:Y:S02]  /*0a30*/  ULOP3.LUT UR24, UR22, 0x80, URZ, 0xc0, !UPT ;  /* 0x0000008016187892 */ /* 0x000fe4000f8ec0ff */
[----:B------:R-:W-:Y:S01]  /*0a40*/  ULOP3.LUT UR25, UR11, 0x80, URZ, 0xc0, !UPT ;  /* 0x000000800b197892 */ /* 0x000fe2000f8ec0ff */
[----:B------:R-:W1:Y:S01]  /*0a50*/  LDCU UR5, c[0x0][0x5cc] ;  /* 0x0000b980ff0577ac */ /* 0x000e620008000800 */
[----:B------:R-:W-:-:S02]  /*0a60*/  ULEA.HI UR22, UR9, UR8, URZ, 0x2 ;  /* 0x0000000809167291 */ /* 0x000fc4000f8f10ff */
[----:B-1----:R-:W-:-:S12]  /*0a70*/  UIMAD UR5, UR7, UR5, UR6 ;  /* 0x00000005070572a4 */ /* 0x002fd8000f8e0206 */
.L_x_20:
[----:B------:R-:W-:Y:S01]  /*0a80*/  USHF.L.U32 UR6, UR27, 0x1f, URZ ;  /* 0x0000001f1b067899 */ /* 0x000fe200080006ff */
[----:B------:R-:W-:Y:S01]  /*0a90*/  HFMA2 R3, -RZ, RZ, 0, -0.0 ;  /* 0x00008000ff037431 */ /* 0x000fe200000001ff */
[----:B------:R-:W-:Y:S02]  /*0aa0*/  ULEA UR7, UR26, UR14, 0x3 ;  /* 0x0000000e1a077291 */ /* 0x000fe4000f8e18ff */
[----:B------:R-:W-:Y:S02]  /*0ab0*/  ULEA UR11, UR5, UR25, 0x8 ;  /* 0x00000019050b7291 */ /* 0x000fe4000f8e40ff */
[----:B------:R-:W-:Y:S01]  /*0ac0*/  MOV R0, UR6 ;  /* 0x0000000600007c02 */ /* 0x000fe20008000f00 */
[----:B------:R-:W-:Y:S02]  /*0ad0*/  UIADD3 UR40, UP1, UPT, UR30, 0x40, URZ ;  /* 0x000000401e287890 */ /* 0x000fe4000ff3e0ff */
[----:B------:R-:W-:Y:S02]  /*0ae0*/  UIADD3 UR38, UP0, UPT, UR30, 0xc0, URZ ;  /* 0x000000c01e267890 */ /* 0x000fe4000ff1e0ff */
[----:B----4-:R1:W2:Y:S01]  /*0af0*/  SYNCS.PHASECHK.TRANS64.TRYWAIT P2, [UR7+0x28], R0 ;  /* 0x00002800ff0075a7 */ /* 0x0102a20008041107 */
[----:B------:R-:W-:-:S02]  /*0b00*/  ULEA UR7, UR4, UR24, 0x8 ;  /* 0x0000001804077291 */ /* 0x000fc4000f8e40ff */
[----:B------:R-:W-:Y:S02]  /*0b10*/  UIADD3.X UR41, UPT, UPT, URZ, UR31, URZ, UP1, !UPT ;  /* 0x0000001fff297290 */ /* 0x000fe40008ffe4ff */
[----:B------:R-:W-:Y:S02]  /*0b20*/  UIADD3.X UR39, UPT, UPT, URZ, UR31, URZ, UP0, !UPT ;  /* 0x0000001fff277290 */ /* 0x000fe400087fe4ff */
[----:B------:R-:W-:Y:S02]  /*0b30*/  ULEA UR11, UR29, UR11, 0x6 ;  /* 0x0000000b1d0b7291 */ /* 0x000fe4000f8e30ff */
[----:B------:R-:W-:Y:S01]  /*0b40*/  ULEA UR7, UR12, UR7, 0x6 ;  /* 0x000000070c077291 */ /* 0x000fe2000f8e30ff */
[----:B------:R-:W-:Y:S01]  /*0b50*/  UMOV UR36, URZ ;  /* 0x000000ff00247c82 */ /* 0x000fe20008000000 */
[----:B------:R-:W-:Y:S02]  /*0b60*/  UPRMT UR35, URZ, 0x5410, UR23 ;  /* 0x00005410ff237896 */ /* 0x000fe40008000017 */
[----:B------:R-:W-:-:S12]  /*0b70*/  UPRMT UR34, URZ, 0x5410, UR13 ;  /* 0x00005410ff227896 */ /* 0x000fd8000800000d */
.L_x_19:
[----:B---3--:R-:W-:Y:S02]  /*0b80*/  UIADD3 UR5, UPT, UPT, UR26, 0x1, URZ ;  /* 0x000000011a057890 */ /* 0x008fe4000fffe0ff */
[----:B------:R-:W-:Y:S02]  /*0b90*/  USHF.L.U32 UR4, UR26, 0xe, URZ ;  /* 0x0000000e1a047899 */ /* 0x000fe400080006ff */
[----:B------:R-:W-:Y:S02]  /*0ba0*/  UISETP.NE.AND UP0, UPT, UR5, 0x5, UPT ;  /* 0x000000050500788c */ /* 0x000fe4000bf05270 */
[----:B------:R-:W-:Y:S02]  /*0bb0*/  ULEA UR9, UR26, UR14, 0x3 ;  /* 0x0000000e1a097291 */ /* 0x000fe4000f8e18ff */
[----:B------:R-:W-:Y:S02]  /*0bc0*/  ULEA UR8, UR29, UR4, 0xd ;  /* 0x000000041d087291 */ /* 0x000fe4000f8e68ff */
[----:B------:R-:W-:-:S02]  /*0bd0*/  USEL UR26, UR5, URZ, UP0 ;  /* 0x000000ff051a7287 */ /* 0x000fc40008000000 */
[----:B------:R-:W-:Y:S02]  /*0be0*/  USEL UR6, URZ, 0x1, UP0 ;  /* 0x00000001ff067887 */ /* 0x000fe40008000000 */
[----:B------:R-:W-:Y:S02]  /*0bf0*/  USHF.L.U32 UR10, UR36, 0x7, URZ ;  /* 0x00000007240a7899 */ /* 0x000fe400080006ff */
[----:B------:R-:W-:Y:S02]  /*0c00*/  ULEA UR4, UR12, UR4, 0xd ;  /* 0x000000040c047291 */ /* 0x000fe4000f8e68ff */
[----:B------:R-:W-:Y:S01]  /*0c10*/  UISETP.GT.U32.AND UP0, UPT, UR36, 0x1e, UPT ;  /* 0x0000001e2400788c */ /* 0x000fe2000bf04070 */
[----:B--2-4-:R-:W-:Y:S10]  /*0c20*/  @P2 BRA `(.L_x_17) ;  /* 0x0000000000102947 */ /* 0x014ff40003800000 */
[----:B------:R-:W-:-:S06]  /*0c30*/  USHF.L.U32 UR5, UR27, 0x1f, URZ ;  /* 0x0000001f1b057899 */ /* 0x000fcc00080006ff */
[----:B-1----:R-:W-:-:S04]  /*0c40*/  MOV R0, UR5 ;  /* 0x0000000500007c02 */ /* 0x002fc80008000f00 */
[----:B------:R-:W1:Y:S02]  /*0c50*/  SYNCS.PHASECHK.TRANS64.TRYWAIT P0, [UR9+0x28], R0 ;  /* 0x00002800ff0075a7 */ /* 0x000e640008001109 */
[----:B-1----:R-:W-:Y:S05]  /*0c60*/  @!P0 BRA `(.L_x_18) ;  /* 0x0000003400048947 */ /* 0x002fea0003800000 */
.L_x_17:
[----:B------:R-:W-:Y:S02]  /*0c70*/  ELECT P1, URZ, PT ;  /* 0x0000000000ff782f */ /* 0x000fe40003820000 */
[----:B------:R-:W-:Y:S01]  /*0c80*/  PLOP3.LUT P0, PT, PT, PT, UP0, 0x80, 0x8 ;  /* 0x000000000008781c */ /* 0x000fe20003f0f008 */
[----:B------:R-:W-:Y:S01]  /*0c90*/  ULOP3.LUT UR27, UR27, UR6, URZ, 0x3c, !UPT ;  /* 0x000000061b1b7292 */ /* 0x000fe2000f8e3cff */
[----:B------:R-:W-:Y:S01]  /*0ca0*/  PLOP3.LUT P2, PT, PT, PT, PT, 0x80, 0x8 ;  /* 0x000000000008781c */ /* 0x000fe20003f4f070 */
[----:B------:R-:W-:Y:S02]  /*0cb0*/  UIADD3 UR8, UPT, UPT, UR14, 0xc400, UR8 ;  /* 0x0000c4000e087890 */ /* 0x000fe4000fffe008 */
[----:B------:R-:W-:Y:S02]  /*0cc0*/  UIADD3 UR4, UPT, UPT, UR14, 0x20400, UR4 ;  /* 0x000204000e047890 */ /* 0x000fe4000fffe004 */
[----:B------:R-:W-:Y:S02]  /*0cd0*/  @!UP0 USHF.L.U32 UR32, UR27, 0x1f, URZ ;  /* 0x0000001f1b208899 */ /* 0x000fe400080006ff */
[----:B------:R-:W-:Y:S01]  /*0ce0*/  @!UP0 ULEA UR33, UR26, UR14, 0x3 ;  /* 0x0000000e1a218291 */ /* 0x000fe2000f8e18ff */
[----:B------:R-:W-:Y:S01]  /*0cf0*/  UMOV UR5, UR9 ;  /* 0x0000000900057c82 */ /* 0x000fe20008000000 */
[----:B------:R-:W-:-:S02]  /*0d00*/  UMOV UR6, UR10 ;  /* 0x0000000a00067c82 */ /* 0x000fc40008000000 */
[----:B-1----:R-:W-:Y:S01]  /*0d10*/  IMAD.U32 R0, RZ, RZ, UR32 ;  /* 0x00000020ff007e24 */ /* 0x002fe2000f8e00ff */
[----:B------:R3:W-:Y:S01]  /*0d20*/  @P1 SYNCS.ARRIVE.TRANS64 RZ, [UR9], R3 ;  /* 0x00000003ffff19a7 */ /* 0x0007e20008000009 */
[----:B------:R3:W-:Y:S01]  /*0d30*/  UTMALDG.2D.MULTICAST [UR8], [UR40], UR35, desc[URZ] ;  /* 0x0000ff08280073b4 */ /* 0x0007e20008009823 */
[----:B------:R-:W-:-:S04]  /*0d40*/  UIADD3 UR36, UPT, UPT, UR36, 0x1, URZ ;  /* 0x0000000124247890 */ /* 0x000fc8000fffe0ff */
[----:B------:R-:W-:Y:S01]  /*0d50*/  UISETP.NE.AND UP0, UPT, UR36, 0x20, UPT ;  /* 0x000000202400788c */ /* 0x000fe2000bf05270 */
[----:B------:R3:W-:Y:S01]  /*0d60*/  UTMALDG.2D.MULTICAST [UR4], [UR38], UR34, desc[URZ] ;  /* 0x0000ff04260073b4 */ /* 0x0007e20008009822 */
[----:B------:R3:W4:Y:S07]  /*0d70*/  @!P0 SYNCS.PHASECHK.TRANS64.TRYWAIT P2, [UR33+0x28], R0 ;  /* 0x00002800ff0085a7 */ /* 0x00072e0008041121 */
[----:B------:R-:W-:Y:S05]  /*0d80*/  BRA.U UP0, `(.L_x_19) ;  /* 0xfffffffd007c7547 */ /* 0x000fea000b83ffff */
[----:B---3--:R-:W1:Y:S01]  /*0d90*/  LDCU.64 UR4, c[0x0][0x5c0] ;  /* 0x0000b800ff0477ac */ /* 0x008e620008000a00 */
[----:B------:R-:W-:-:S04]  /*0da0*/  ULEA.HI.SX32 UR28, UR22, UR28, 0x1e ;  /* 0x0000001c161c7291 */ /* 0x000fc8000f8ff2ff */
[----:B------:R-:W-:Y:S02]  /*0db0*/  UISETP.GE.AND UP0, UPT, UR28, 0x100, UPT ;  /* 0x000001001c00788c */ /* 0x000fe4000bf06270 */
[----:B-1----:R-:W-:Y:S01]  /*0dc0*/  UIMAD.WIDE.U32 UR6, UR28, UR5, URZ ;  /* 0x000000051c0672a5 */ /* 0x002fe2000f8e00ff */
[----:B------:R-:W1:Y:S03]  /*0dd0*/  LDCU UR5, c[0x0][0x5d0] ;  /* 0x0000ba00ff0577ac */ /* 0x000e660008000800 */
[----:B------:R-:W-:-:S04]  /*0de0*/  UIADD3 UR6, UPT, UPT, UR28, -UR7, URZ ;  /* 0x800000071c067290 */ /* 0x000fc8000fffe0ff */
[----:B------:R-:W-:-:S04]  /*0df0*/  USHF.R.U32.HI UR6, URZ, UR20, UR6 ;  /* 0x00000014ff067299 */ /* 0x000fc80008011606 */
[----:B------:R-:W-:-:S04]  /*0e00*/  UIADD3 UR7, UPT, UPT, UR7, UR6, URZ ;  /* 0x0000000607077290 */ /* 0x000fc8000fffe0ff */
[----:B------:R-:W-:-:S04]  /*0e10*/  USHF.R.U32.HI UR7, URZ, UR19, UR7 ;  /* 0x00000013ff077299 */ /* 0x000fc80008011607 */
[----:B------:R-:W-:-:S04]  /*0e20*/  UIADD3 UR7, UPT, UPT, -UR7, URZ, URZ ;  /* 0x000000ff07077290 */ /* 0x000fc8000fffe1ff */
[----:B------:R-:W-:-:S04]  /*0e30*/  UIMAD UR7, UR4, UR7, UR28 ;  /* 0x00000007040772a4 */ /* 0x000fc8000f8e021c */
[----:B-1----:R-:W-:Y:S01]  /*0e40*/  UIMAD.WIDE.U32 UR8, UR7, UR5, URZ ;  /* 0x00000005070872a5 */ /* 0x002fe2000f8e00ff */
[----:B------:R-:W1:Y:S03]  /*0e50*/  LDCU.64 UR4, c[0x0][0x5d8] ;  /* 0x0000bb00ff0477ac */ /* 0x000e660008000a00 */
[----:B------:R-:W-:-:S04]  /*0e60*/  UIADD3 UR6, UPT, UPT, UR7, -UR9, URZ ;  /* 0x8000000907067290 */ /* 0x000fc8000fffe0ff */
[----:B------:R-:W-:-:S04]  /*0e70*/  USHF.R.U32.HI UR6, URZ, UR18, UR6 ;  /* 0x00000012ff067299 */ /* 0x000fc80008011606 */
[----:B------:R-:W-:-:S04]  /*0e80*/  UIADD3 UR6, UPT, UPT, UR9, UR6, URZ ;  /* 0x0000000609067290 */ /* 0x000fc8000fffe0ff */
[----:B------:R-:W-:-:S04]  /*0e90*/  USHF.R.U32.HI UR6, URZ, UR17, UR6 ;  /* 0x00000011ff067299 */ /* 0x000fc80008011606 */
[----:B-1----:R-:W-:Y:S01]  /*0ea0*/  UIMAD.WIDE.U32 UR8, UR6, UR5, URZ ;  /* 0x00000005060872a5 */ /* 0x002fe2000f8e00ff */
[----:B------:R-:W1:Y:S03]  /*0eb0*/  LDCU UR5, c[0x0][0x5cc] ;  /* 0x0000b980ff0577ac */ /* 0x000e660008000800 */
[----:B------:R-:W-:-:S04]  /*0ec0*/  UIADD3 UR8, UPT, UPT, UR6, -UR9, URZ ;  /* 0x8000000906087290 */ /* 0x000fc8000fffe0ff */
[----:B------:R-:W-:-:S04]  /*0ed0*/  USHF.R.U32.HI UR8, URZ, UR16, UR8 ;  /* 0x00000010ff087299 */ /* 0x000fc80008011608 */
[----:B------:R-:W-:Y:S02]  /*0ee0*/  UIADD3 UR8, UPT, UPT, UR9, UR8, URZ ;  /* 0x0000000809087290 */ /* 0x000fe4000fffe0ff */
[----:B------:R-:W-:Y:S02]  /*0ef0*/  UIADD3 UR9, UPT, UPT, -UR6, URZ, URZ ;  /* 0x000000ff06097290 */ /* 0x000fe4000fffe1ff */
[----:B------:R-:W-:Y:S02]  /*0f00*/  USHF.R.U32.HI UR8, URZ, UR15, UR8 ;  /* 0x0000000fff087299 */ /* 0x000fe40008011608 */
[----:B-1----:R-:W-:Y:S02]  /*0f10*/  UIMAD UR5, UR5, UR9, UR7 ;  /* 0x00000009050572a4 */ /* 0x002fe4000f8e0207 */
[----:B------:R-:W-:-:S04]  /*0f20*/  UIADD3 UR8, UPT, UPT, -UR8, URZ, URZ ;  /* 0x000000ff08087290 */ /* 0x000fc8000fffe1ff */
[----:B------:R-:W-:Y:S01]  /*0f30*/  UIMAD UR4, UR4, UR8, UR6 ;  /* 0x00000008040472a4 */ /* 0x000fe2000f8e0206 */
[----:B------:R-:W-:Y:S11]  /*0f40*/  BRA.U !UP0, `(.L_x_20) ;  /* 0xfffffff908cc7547 */ /* 0x000ff6000b83ffff */
.L_x_16:
[----:B------:R-:W-:Y:S01]  /*0f50*/  UISETP.NE.AND UP0, UPT, UR26, 0x4, UPT ;  /* 0x000000041a00788c */ /* 0x000fe2000bf05270 */
[----:B------:R-:W5:Y:S01]  /*0f60*/  S2UR UR8, SR_CgaCtaId ;  /* 0x00000000000879c3 */ /* 0x000f620000008800 */
[----:B-1----:R-:W-:-:S04]  /*0f70*/  UIADD3 UR4, UPT, UPT, UR26, 0x2, URZ ;  /* 0x000000021a047890 */ /* 0x002fc8000fffe0ff */
[----:B------:R-:W-:-:S04]  /*0f80*/  USEL UR4, UR4, 0x1, UP0 ;  /* 0x0000000104047887 */ /* 0x000fc80008000000 */
[----:B------:R-:W-:Y:S02]  /*0f90*/  UISETP.NE.AND UP1, UPT, UR4, 0x5, UPT ;  /* 0x000000050400788c */ /* 0x000fe4000bf25270 */
[----:B------:R-:W-:-:S04]  /*0fa0*/  UIADD3 UR4, UPT, UPT, UR4, 0x1, URZ ;  /* 0x0000000104047890 */ /* 0x000fc8000fffe0ff */
[----:B------:R-:W-:Y:S02]  /*0fb0*/  USEL UR4, UR4, 0x1, UP1 ;  /* 0x0000000104047887 */ /* 0x000fe40008800000 */
[----:B------:R-:W-:Y:S02]  /*0fc0*/  UISETP.EQ.XOR UP1, UPT, UR26, 0x4, !UP1 ;  /* 0x000000041a00788c */ /* 0x000fe4000cf22a70 */
[----:B------:R-:W-:Y:S02]  /*0fd0*/  UISETP.NE.AND UP0, UPT, UR4, 0x5, UPT ;  /* 0x000000050400788c */ /* 0x000fe4000bf05270 */
[----:B------:R-:W-:Y:S02]  /*0fe0*/  UIADD3 UR6, UPT, UPT, UR4, 0x1, URZ ;  /* 0x0000000104067890 */ /* 0x000fe4000fffe0ff */
[----:B------:R-:W-:Y:S02]  /*0ff0*/  UISETP.EQ.XOR UP1, UPT, UR4, 0x5, UP1 ;  /* 0x000000050400788c */ /* 0x000fe40008f22a70 */
[----:B------:R-:W-:Y:S01]  /*1000*/  USEL UR6, UR6, 0x1, UP0 ;  /* 0x0000000106067887 */ /* 0x000fe20008000000 */
[----:B------:R-:W-:-:S03]  /*1010*/  UMOV UR4, 0x400 ;  /* 0x0000040000047882 */ /* 0x000fc60000000000 */
[----:B------:R-:W-:Y:S02]  /*1020*/  UISETP.EQ.XOR UP1, UPT, UR6, 0x5, UP1 ;  /* 0x000000050600788c */ /* 0x000fe40008f22a70 */
[----:B------:R-:W-:Y:S02]  /*1030*/  UISETP.NE.AND UP0, UPT, UR6, 0x5, UPT ;  /* 0x000000050600788c */ /* 0x000fe4000bf05270 */
[----:B------:R-:W-:Y:S02]  /*1040*/  USEL UR5, URZ, 0x1, !UP1 ;  /* 0x00000001ff057887 */ /* 0x000fe4000c800000 */
[----:B-----5:R-:W-:Y:S02]  /*1050*/  ULEA UR4, UR8, UR4, 0x18 ;  /* 0x0000000408047291 */ /* 0x020fe4000f8ec0ff */
[----:B------:R-:W-:Y:S02]  /*1060*/  ULOP3.LUT UR5, UR27, UR5, URZ, 0x3c, !UPT ;  /* 0x000000051b057292 */ /* 0x000fe4000f8e3cff */
[----:B------:R-:W-:-:S02]  /*1070*/  USEL UR6, UR6, URZ, UP0 ;  /* 0x000000ff06067287 */ /* 0x000fc40008000000 */
[----:B------:R-:W-:Y:S02]  /*1080*/  USHF.L.U32 UR5, UR5, 0x1f, URZ ;  /* 0x0000001f05057899 */ /* 0x000fe400080006ff */
[----:B------:R-:W-:-:S04]  /*1090*/  ULEA UR4, UR6, UR4, 0x3 ;  /* 0x0000000406047291 */ /* 0x000fc8000f8e18ff */
[----:B------:R-:W-:-:S05]  /*10a0*/  MOV R0, UR5 ;  /* 0x0000000500007c02 */ /* 0x000fca0008000f00 */
[----:B------:R-:W1:Y:S02]  /*10b0*/  SYNCS.PHASECHK.TRANS64.TRYWAIT P0, [UR4+0x28], R0 ;  /* 0x00002800ff0075a7 */ /* 0x000e640008001104 */
[----:B-1----:R-:W-:Y:S05]  /*10c0*/  @!P0 BRA `(.L_x_21) ;  /* 0x00000030000c8947 */ /* 0x002fea0003800000 */
.L_x_47:
[----:B------:R-:W-:-:S13]  /*10d0*/  ELECT P0, URZ, PT ;  /* 0x0000000000ff782f */ /* 0x000fda0003800000 */
[----:B-1----:R-:W-:-:S04]  /*10e0*/  @P0 MOV R0, 0x8000 ;  /* 0x0000800000000802 */ /* 0x002fc80000000f00 */
[----:B------:R1:W-:Y:S03]  /*10f0*/  @P0 SYNCS.ARRIVE.TRANS64 RZ, [UR4], R0 ;  /* 0x00000000ffff09a7 */ /* 0x0003e60008000004 */
.L_x_15:
[----:B------:R-:W-:-:S09]  /*1100*/  UISETP.NE.AND UP0, UPT, UR21, 0x4, UPT ;  /* 0x000000041500788c */ /* 0x000fd2000bf05270 */
[----:B------:R-:W-:Y:S05]  /*1110*/  BRA.U UP0, `(.L_x_22) ;  /* 0x0000000900147547 */ /* 0x000fea000b800000 */
[----:B-1----:R-:W1:Y:S08]  /*1120*/  S2UR UR5, SR_CTAID.Z ;  /* 0x00000000000579c3 */ /* 0x002e700000002700 */
[----:B------:R-:W-:Y:S01]  /*1130*/  BAR.SYNC.DEFER_BLOCKING 0x2, 0xa0 ;  /* 0x0082800000007b1d */ /* 0x000fe20000010000 */
[----:B------:R-:W-:Y:S01]  /*1140*/  HFMA2 R6, -RZ, RZ, 0, 5.9604644775390625e-08 ;  /* 0x00000001ff067431 */ /* 0x000fe200000001ff */
[----:B------:R-:W-:Y:S01]  /*1150*/  MOV R5, 0x1 ;  /* 0x0000000100057802 */ /* 0x000fe20000000f00 */
[----:B-1----:R-:W-:-:S09]  /*1160*/  UISETP.GT.U32.AND UP0, UPT, UR5, 0xff, UPT ;  /* 0x000000ff0500788c */ /* 0x002fd2000bf04070 */
[----:B------:R-:W-:Y:S05]  /*1170*/  BRA.U UP0, `(.L_x_23) ;  /* 0x0000000500c87547 */ /* 0x000fea000b800000 */
[----:B------:R-:W-:Y:S01]  /*1180*/  UMOV UR4, 0x400 ;  /* 0x0000040000047882 */ /* 0x000fe20000000000 */
[----:B------:R-:W1:Y:S01]  /*1190*/  LDCU UR10, c[0x0][0x374] ;  /* 0x00006e80ff0a77ac */ /* 0x000e620008000800 */
[----:B------:R-:W-:Y:S01]  /*11a0*/  MOV R5, 0x1 ;  /* 0x0000000100057802 */ /* 0x000fe20000000f00 */
[----:B------:R-:W-:Y:S01]  /*11b0*/  ULEA UR4, UR8, UR4, 0x18 ;  /* 0x0000000408047291 */ /* 0x000fe2000f8ec0ff */
[----:B------:R-:W1:Y:S01]  /*11c0*/  LDCU UR9, c[0x0][0x370] ;  /* 0x00006e00ff0977ac */ /* 0x000e620008000800 */
[----:B------:R-:W5:Y:S07]  /*11d0*/  LDCU UR6, c[0x0][0x378] ;  /* 0x00006f00ff0677ac */ /* 0x000f6e0008000800 */
[----:B------:R-:W4:Y:S01]  /*11e0*/  LDS R0, [UR4+0x78] ;  /* 0x00007804ff007984 */ /* 0x000f220008000800 */
[----:B------:R-:W-:Y:S01]  /*11f0*/  ULOP3.LUT UR8, UR8, 0x3, URZ, 0xc0, !UPT ;  /* 0x0000000308087892 */ /* 0x000fe2000f8ec0ff */
[----:B------:R-:W-:Y:S01]  /*1200*/  UMOV UR14, 0x1 ;  /* 0x00000001000e7882 */ /* 0x000fe20000000000 */
[----:B------:R-:W-:-:S02]  /*1210*/  UMOV UR7, 0x8202010 ;  /* 0x0820201000077882 */ /* 0x000fc40000000000 */
[----:B------:R-:W-:Y:S02]  /*1220*/  USHF.L.U32 UR14, UR14, UR8, URZ ;  /* 0x000000080e0e7299 */ /* 0x000fe400080006ff */
[----:B------:R-:W-:Y:S02]  /*1230*/  USEL UR45, UR7, 0x8200010, !UP5 ;  /* 0x08200010072d7887 */ /* 0x000fe4000e800000 */
[----:B------:R-:W-:Y:S02]  /*1240*/  UIADD3 UR8, UPT, UPT, UR4, 0xc400, URZ ;  /* 0x0000c40004087890 */ /* 0x000fe4000fffe0ff */
[----:B------:R-:W-:Y:S02]  /*1250*/  UIADD3 UR7, UPT, UPT, UR4, 0x20400, URZ ;  /* 0x0002040004077890 */ /* 0x000fe4000fffe0ff */
[----:B-1----:R-:W-:Y:S02]  /*1260*/  UIMAD UR9, UR10, UR9, URZ ;  /* 0x000000090a0972a4 */ /* 0x002fe4000f8e02ff */
[----:B------:R-:W-:-:S02]  /*1270*/  USEL UR44, URZ, 0x4000, UP6 ;  /* 0x00004000ff2c7887 */ /* 0x000fc4000b000000 */
[----:B------:R-:W-:Y:S02]  /*1280*/  USHF.R.U32.HI UR8, URZ, 0x4, UR8 ;  /* 0x00000004ff087899 */ /* 0x000fe40008011608 */
[----:B------:R-:W-:Y:S02]  /*1290*/  USHF.R.U32.HI UR7, URZ, 0x4, UR7 ;  /* 0x00000004ff077899 */ /* 0x000fe40008011607 */
[----:B-----5:R-:W-:Y:S02]  /*12a0*/  UIMAD UR6, UR9, UR6, URZ ;  /* 0x00000006090672a4 */ /* 0x020fe4000f8e02ff */
[----:B------:R-:W-:Y:S02]  /*12b0*/  UIADD3 UR45, UPT, UPT, UR44, UR45, URZ ;  /* 0x0000002d2c2d7290 */ /* 0x000fe4000fffe0ff */
[----:B------:R-:W-:Y:S02]  /*12c0*/  ULOP3.LUT UR9, UR8, 0x3fc0, URZ, 0xc0, !UPT ;  /* 0x00003fc008097892 */ /* 0x000fe4000f8ec0ff */
[----:B------:R-:W-:-:S02]  /*12d0*/  ULOP3.LUT UR10, UR7, 0x3fc0, URZ, 0xc0, !UPT ;  /* 0x00003fc0070a7892 */ /* 0x000fc4000f8ec0ff */
[----:B------:R-:W-:Y:S02]  /*12e0*/  USHF.R.S32.HI UR33, URZ, 0x1f, UR6 ;  /* 0x0000001fff217899 */ /* 0x000fe40008011406 */
[----:B------:R-:W-:Y:S02]  /*12f0*/  ULOP3.LUT UR23, UR13, 0xffff, UR23, 0xc8, !UPT ;  /* 0x0000ffff0d177892 */ /* 0x000fe4000f8ec817 */
[----:B------:R-:W-:Y:S02]  /*1300*/  ULOP3.LUT UR14, UR14, 0xffff, URZ, 0xc0, !UPT ;  /* 0x0000ffff0e0e7892 */ /* 0x000fe4000f8ec0ff */
[----:B------:R-:W-:Y:S02]  /*1310*/  ULOP3.LUT UR9, UR9, 0x10000, URZ, 0xfc, !UPT ;  /* 0x0001000009097892 */ /* 0x000fe4000f8efcff */
[----:B------:R-:W-:Y:S02]  /*1320*/  ULOP3.LUT UR10, UR10, 0x10000, URZ, 0xfc, !UPT ;  /* 0x000100000a0a7892 */ /* 0x000fe4000f8efcff */
[----:B------:R-:W-:Y:S01]  /*1330*/  ULEA.HI UR33, UR33, UR6, URZ, 0x2 ;  /* 0x0000000621217291 */ /* 0x000fe2000f8f10ff */
[----:B----4-:R-:W-:Y:S01]  /*1340*/  R2UR UR34, R0 ;  /* 0x00000000002272ca */ /* 0x010fe200000e0000 */
[----:B------:R-:W-:Y:S01]  /*1350*/  UMOV UR13, UR5 ;  /* 0x00000005000d7c82 */ /* 0x000fe20008000000 */
[----:B------:R-:W-:Y:S01]  /*1360*/  UMOV UR31, URZ ;  /* 0x000000ff001f7c82 */ /* 0x000fe20008000000 */
[----:B------:R-:W-:Y:S01]  /*1370*/  UMOV UR29, URZ ;  /* 0x000000ff001d7c82 */ /* 0x000fe20008000000 */
[----:B------:R-:W-:Y:S01]  /*1380*/  UMOV UR27, URZ ;  /* 0x000000ff001b7c82 */ /* 0x000fe20008000000 */
[----:B------:R-:W-:Y:S01]  /*1390*/  UMOV UR44, URZ ;  /* 0x000000ff002c7c82 */ /* 0x000fe20008000000 */
[----:B------:R-:W-:Y:S01]  /*13a0*/  UMOV UR40, URZ ;  /* 0x000000ff00287c82 */ /* 0x000fe20008000000 */
[----:B------:R-:W-:Y:S01]  /*13b0*/  UMOV UR41, UR45 ;  /* 0x0000002d00297c82 */ /* 0x000fe20008000000 */
[----:B------:R-:W-:Y:S01]  /*13c0*/  UMOV UR38, URZ ;  /* 0x000000ff00267c82 */ /* 0x000fe20008000000 */
[----:B------:R-:W-:Y:S01]  /*13d0*/  UMOV UR39, UR45 ;  /* 0x0000002d00277c82 */ /* 0x000fe20008000000 */
[----:B------:R-:W-:Y:S01]  /*13e0*/  UMOV UR36, URZ ;  /* 0x000000ff00247c82 */ /* 0x000fe20008000000 */
[----:B------:R-:W-:-:S05]  /*13f0*/  UMOV UR37, UR45 ;  /* 0x0000002d00257c82 */ /* 0x000fca0008000000 */
.L_x_28:
[----:B------:R-:W-:Y:S01]  /*1400*/  USHF.L.U32 UR5, UR29, 0x1f, URZ ;  /* 0x0000001f1d057899 */ /* 0x000fe200080006ff */
[----:B------:R-:W-:Y:S01]  /*1410*/  SHF.L.U32 R3, R5, 0x1f, RZ ;  /* 0x0000001f05037819 */ /* 0x000fe200000006ff */
[----:B------:R-:W-:Y:S02]  /*1420*/  ULEA UR6, UR27, UR4, 0x3 ;  /* 0x000000041b067291 */ /* 0x000fe4000f8e18ff */
[----:B-1----:R-:W-:Y:S02]  /*1430*/  ULEA UR7, UR31, UR4, 0x3 ;  /* 0x000000041f077291 */ /* 0x002fe4000f8e18ff */
[----:B----4-:R-:W-:Y:S01]  /*1440*/  MOV R0, UR5 ;  /* 0x0000000500007c02 */ /* 0x010fe20008000f00 */
[----:B------:R-:W-:Y:S02]  /*1450*/  ULEA UR8, UR31, UR34, 0x7 ;  /* 0x000000221f087291 */ /* 0x000fe4000f8e38ff */
[----:B------:R-:W-:Y:S02]  /*1460*/  ULEA.HI.SX32 UR13, UR33, UR13, 0x1e ;  /* 0x0000000d210d7291 */ /* 0x000fe4000f8ff2ff */
[----:B-----5:R1:W4:Y:S01]  /*1470*/  SYNCS.PHASECHK.TRANS64.TRYWAIT P1, [UR6], R0 ;  /* 0x00000000ff0075a7 */ /* 0x0203220008021106 */
[----:B------:R-:W-:Y:S01]  /*1480*/  UPLOP3.LUT UP2, UPT, UPT, UPT, UPT, 0x40, 0x4 ;  /* 0x000000000004789c */ /* 0x000fe20003f4e870 */
[----:B------:R-:W5:Y:S02]  /*1490*/  SYNCS.PHASECHK.TRANS64.TRYWAIT P0, [UR7+0x60], R3 ;  /* 0x00006003ff0075a7 */ /* 0x000f640008001107 */
[----:B-1--45:R-:W-:Y:S08]  /*14a0*/  @!P0 BRA `(.L_x_24) ;  /* 0x0000002c00348947 */ /* 0x032ff00003800000 */
.L_x_49:
[----:B------:R-:W-:-:S05]  /*14b0*/  UMOV UR25, URZ ;  /* 0x000000ff00197c82 */ /* 0x000fca0008000000 */
.L_x_27:
[----:B------:R-:W-:Y:S02]  /*14c0*/  USHF.L.U32 UR28, UR27, 0xa, URZ ;  /* 0x0000000a1b1c7899 */ /* 0x000fe400080006ff */
[----:B------:R-:W-:Y:S02]  /*14d0*/  UIADD3 UR11, UPT, UPT, UR27, 0x1, URZ ;  /* 0x000000011b0b7890 */ /* 0x000fe4000fffe0ff */
[----:B------:R-:W-:Y:S02]  /*14e0*/  UISETP.GT.U32.AND UP0, UPT, UR25, 0x1e, UPT ;  /* 0x0000001e1900788c */ /* 0x000fe4000bf04070 */
[----:B------:R-:W-:Y:S02]  /*14f0*/  UIADD3 UR6, UPT, UPT, UR28, 0x6, URZ ;  /* 0x000000061c067890 */ /* 0x000fe4000fffe0ff */
[----:B------:R-:W-:Y:S02]  /*1500*/  ULEA UR5, UR27, UR4, 0x3 ;  /* 0x000000041b057291 */ /* 0x000fe4000f8e18ff */
[----:B------:R-:W-:Y:S01]  /*1510*/  UISETP.NE.AND UP1, UPT, UR11, 0x5, UPT ;  /* 0x000000050b00788c */ /* 0x000fe2000bf25270 */
[----:B------:R-:W-:Y:S01]  /*1520*/  PLOP3.LUT P0, PT, PT, PT, UP0, 0x80, 0x8 ;  /* 0x000000000008781c */ /* 0x000fe20003f0f008 */
[----:B----4-:R-:W-:Y:S02]  /*1530*/  UIADD3 UR48, UPT, UPT, UR28, UR10, URZ ;  /* 0x0000000a1c307290 */ /* 0x010fe4000fffe0ff */
[----:B------:R-:W-:Y:S02]  /*1540*/  UIADD3 UR46, UPT, UPT, UR28, UR9, URZ ;  /* 0x000000091c2e7290 */ /* 0x000fe4000fffe0ff */
[----:B------:R-:W-:Y:S02]  /*1550*/  UIADD3 UR42, UPT, UPT, UR10, 0x2, UR28 ;  /* 0x000000020a2a7890 */ /* 0x000fe4000fffe01c */
[----:B------:R-:W-:Y:S02]  /*1560*/  UIADD3 UR32, UPT, UPT, UR9, 0x2, UR28 ;  /* 0x0000000209207890 */ /* 0x000fe4000fffe01c */
[----:B------:R-:W-:Y:S02]  /*1570*/  UIADD3 UR30, UPT, UPT, UR10, 0x4, UR28 ;  /* 0x000000040a1e7890 */ /* 0x000fe4000fffe01c */
[----:B------:R-:W-:Y:S02]  /*1580*/  UIADD3 UR26, UPT, UPT, UR6, UR10, URZ ;  /* 0x0000000a061a7290 */ /* 0x000fe4000fffe0ff */
[----:B------:R-:W-:Y:S02]  /*1590*/  UIADD3 UR28, UPT, UPT, UR9, 0x4, UR28 ;  /* 0x00000004091c7890 */ /* 0x000fe4000fffe01c */
[----:B------:R-:W-:Y:S02]  /*15a0*/  UIADD3 UR24, UPT, UPT, UR5, 0x28, URZ ;  /* 0x0000002805187890 */ /* 0x000fe4000fffe0ff */
[----:B------:R-:W-:Y:S02]  /*15b0*/  USEL UR22, URZ, 0x1, UP1 ;  /* 0x00000001ff167887 */ /* 0x000fe40008800000 */
[----:B------:R-:W-:Y:S02]  /*15c0*/  USEL UR27, UR11, URZ, UP1 ;  /* 0x000000ff0b1b7287 */ /* 0x000fe40008800000 */
[----:B------:R-:W-:Y:S01]  /*15d0*/  UIADD3 UR6, UPT, UPT, UR6, UR9, URZ ;  /* 0x0000000906067290 */ /* 0x000fe2000fffe0ff */
[----:B------:R-:W-:Y:S01]  /*15e0*/  UMOV UR49, 0x40004040 ;  /* 0x4000404000317882 */ /* 0x000fe20000000000 */
[----:B------:R-:W-:Y:S01]  /*15f0*/  UMOV UR47, 0x40004040 ;  /* 0x40004040002f7882 */ /* 0x000fe20000000000 */
[----:B------:R-:W-:Y:S01]  /*1600*/  UMOV UR43, 0x40004040 ;  /* 0x40004040002b7882 */ /* 0x000fe20000000000 */
[----:B-----5:R-:W-:Y:S08]  /*1610*/  @P1 BRA `(.L_x_25) ;  /* 0x0000000000101947 */ /* 0x020ff00003800000 */
[----:B------:R-:W-:Y:S06]  /*1620*/  USHF.L.U32 UR11, UR29, 0x1f, URZ ;  /* 0x0000001f1d0b7899 */ /* 0x000fec00080006ff */
[----:B-1----:R-:W-:Y:S04]  /*1630*/  MOV R0, UR11 ;  /* 0x0000000b00007c02 */ /* 0x002fe80008000f00 */
[----:B------:R-:W1:Y:S02]  /*1640*/  SYNCS.PHASECHK.TRANS64.TRYWAIT P1, [UR5], R0 ;  /* 0x00000000ff0075a7 */ /* 0x000e640008021105 */
[----:B-1----:R-:W-:Y:S05]  /*1650*/  @!P1 BRA `(.L_x_26) ;  /* 0x0000002800e89947 */ /* 0x002fea0003800000 */
.L_x_25:
[----:B------:R-:W-:Y:S01]  /*1660*/  ULOP3.LUT UR29, UR29, UR22, URZ, 0x3c, !UPT ;  /* 0x000000161d1d7292 */ /* 0x000fe2000f8e3cff */
[----:B------:R-:W-:Y:S01]  /*1670*/  PLOP3.LUT P1, PT, PT, PT, PT, 0x80, 0x8 ;  /* 0x000000000008781c */ /* 0x000fe20003f2f070 */
[----:B------:R-:W-:Y:S01]  /*1680*/  @!UP0 ULEA UR11, UR27, UR4, 0x3 ;  /* 0x000000041b0b8291 */ /* 0x000fe2000f8e18ff */
[----:B------:R4:W-:Y:S01]  /*1690*/  UTCQMMA gdesc[UR46], gdesc[UR48], tmem[UR8], tmem[UR44], idesc[UR45], UP2 ;  /* 0x00ff2c302e0075ea */ /* 0x0009e20009000308 */
[----:B------:R-:W-:Y:S02]  /*16a0*/  @!UP0 USHF.L.U32 UR5, UR29, 0x1f, URZ ;  /* 0x0000001f1d058899 */ /* 0x000fe400080006ff */
[----:B------:R-:W-:Y:S01]  /*16b0*/  UIADD3 UR25, UPT, UPT, UR25, 0x1, URZ ;  /* 0x0000000119197890 */ /* 0x000fe2000fffe0ff */
[----:B------:R-:W-:Y:S01]  /*16c0*/  UMOV UR50, UR32 ;  /* 0x0000002000327c82 */ /* 0x000fe20008000000 */
[----:B------:R-:W-:Y:S01]  /*16d0*/  UMOV UR51, 0x40004040 ;  /* 0x4000404000337882 */ /* 0x000fe20000000000 */
[----:B------:R-:W-:Y:S01]  /*16e0*/  UMOV UR52, UR30 ;  /* 0x0000001e00347c82 */ /* 0x000fe20008000000 */
[----:B------:R-:W-:Y:S01]  /*16f0*/  UMOV UR53, 0x40004040 ;  /* 0x4000404000357882 */ /* 0x000fe20000000000 */
[----:B------:R-:W-:Y:S01]  /*1700*/  UMOV UR54, UR28 ;  /* 0x0000001c00367c82 */ /* 0x000fe20008000000 */
[----:B------:R-:W-:Y:S01]  /*1710*/  UMOV UR55, 0x40004040 ;  /* 0x4000404000377882 */ /* 0x000fe20000000000 */
[----:B-1----:R-:W-:Y:S01]  /*1720*/  MOV R0, UR5 ;  /* 0x0000000500007c02 */ /* 0x002fe20008000f00 */
[----:B------:R4:W-:Y:S01]  /*1730*/  UTCQMMA gdesc[UR50], gdesc[UR42], tmem[UR8], tmem[UR40], idesc[UR41], UPT ;  /* 0x00ff282a320075ea */ /* 0x0009e2000b800308 */
[----:B------:R-:W-:Y:S01]  /*1740*/  UMOV UR56, UR26 ;  /* 0x0000001a00387c82 */ /* 0x000fe20008000000 */
[----:B------:R-:W-:Y:S01]  /*1750*/  UMOV UR57, 0x40004040 ;  /* 0x4000404000397882 */ /* 0x000fe20000000000 */
[----:B------:R-:W-:Y:S01]  /*1760*/  UMOV UR58, UR6 ;  /* 0x00000006003a7c82 */ /* 0x000fe20008000000 */
[----:B------:R-:W-:Y:S01]  /*1770*/  UMOV UR59, 0x40004040 ;  /* 0x40004040003b7882 */ /* 0x000fe20000000000 */
[----:B------:R4:W-:Y:S01]  /*1780*/  UTCQMMA gdesc[UR54], gdesc[UR52], tmem[UR8], tmem[UR38], idesc[UR39], UPT ;  /* 0x00ff2634360075ea */ /* 0x0009e2000b800308 */
[----:B------:R4:W-:Y:S01]  /*1790*/  UTCQMMA gdesc[UR58], gdesc[UR56], tmem[UR8], tmem[UR36], idesc[UR37], UPT ;  /* 0x00ff24383a0075ea */ /* 0x0009e2000b800308 */
[----:B------:R4:W-:Y:S01]  /*17a0*/  UTCBAR.MULTICAST [UR24], URZ, UR23 ;  /* 0x000000ff180073e9 */ /* 0x0009e20008000817 */
[----:B------:R4:W5:Y:S01]  /*17b0*/  @!P0 SYNCS.PHASECHK.TRANS64.TRYWAIT P1, [UR11], R0 ;  /* 0x00000000ff0085a7 */ /* 0x000962000802110b */
[----:B------:R-:W-:Y:S02]  /*17c0*/  UISETP.NE.AND UP0, UPT, UR25, 0x20, UPT ;  /* 0x000000201900788c */ /* 0x000fe4000bf05270 */
[----:B------:R-:W-:Y:S07]  /*17d0*/  UPLOP3.LUT UP2, UPT, UPT, UPT, UPT, 0x80, 0x8 ;  /* 0x000000000008789c */ /* 0x000fee0003f4f070 */
[----:B------:R-:W-:Y:S05]  /*17e0*/  BRA.U UP0, `(.L_x_27) ;  /* 0xfffffffd00347547 */ /* 0x000fea000b83ffff */
[----:B------:R-:W-:Y:S02]  /*17f0*/  UIADD3 UR7, UPT, UPT, UR7, 0x50, URZ ;  /* 0x0000005007077890 */ /* 0x000fe4000fffe0ff */
[----:B------:R-:W-:-:S04]  /*1800*/  UIADD3 UR31, UPT, UPT, UR31, 0x1, URZ ;  /* 0x000000011f1f7890 */ /* 0x000fc8000fffe0ff */
[----:B------:R-:W-:-:S03]  /*1810*/  UISETP.NE.AND UP0, UPT, UR31, 0x2, UPT ;  /* 0x000000021f00788c */ /* 0x000fc6000bf05270 */
[----:B------:R1:W-:Y:S01]  /*1820*/  UTCBAR.MULTICAST [UR7], URZ, UR14 ;  /* 0x000000ff070073e9 */ /* 0x0003e2000800080e */
[----:B------:R-:W-:Y:S02]  /*1830*/  USEL UR31, UR31, URZ, UP0 ;  /* 0x000000ff1f1f7287 */ /* 0x000fe40008000000 */
[----:B------:R-:W-:Y:S02]  /*1840*/  USEL UR5, URZ, 0x1, UP0 ;  /* 0x00000001ff057887 */ /* 0x000fe40008000000 */
[----:B------:R-:W-:-:S04]  /*1850*/  UISETP.GE.AND UP0, UPT, UR13, 0x100, UPT ;  /* 0x000001000d00788c */ /* 0x000fc8000bf06270 */
[----:B------:R-:W-:-:S05]  /*1860*/  LOP3.LUT R5, R5, UR5, RZ, 0x3c, !PT ;  /* 0x0000000505057c12 */ /* 0x000fca000f8e3cff */
[----:B------:R-:W-:Y:S05]  /*1870*/  BRA.U !UP0, `(.L_x_28) ;  /* 0xfffffff908e07547 */ /* 0x000fea000b83ffff */
[----:B------:R-:W-:-:S06]  /*1880*/  UIADD3 UR31, UPT, UPT, UR31, 0x1, URZ ;  /* 0x000000011f1f7890 */ /* 0x000fcc000fffe0ff */
[----:B------:R-:W-:Y:S02]  /*1890*/  MOV R6, UR31 ;  /* 0x0000001f00067c02 */ /* 0x000fe40008000f00 */
.L_x_23:
[----:B------:R-:W-:-:S09]  /*18a0*/  UISETP.NE.AND UP0, UPT, UR12, URZ, UPT ;  /* 0x000000ff0c00728c */ /* 0x000fd2000bf05270 */
[----:B------:R-:W-:Y:S05]  /*18b0*/  BRA.U UP0, `(.L_x_22) ;  /* 0x00000001002c7547 */ /* 0x000fea000b800000 */
[----:B----4-:R-:W4:Y:S01]  /*18c0*/  S2R R0, SR_CgaCtaId ;  /* 0x0000000000007919 */ /* 0x010f220000008800 */
[----:B------:R-:W-:Y:S02]  /*18d0*/  ISETP.NE.AND P0, PT, R6, 0x2, PT ;  /* 0x000000020600780c */ /* 0x000fe40003f05270 */
[----:B------:R-:W-:Y:S02]  /*18e0*/  MOV R3, 0x400 ;  /* 0x0000040000037802 */ /* 0x000fe40000000f00 */
[----:B------:R-:W-:-:S04]  /*18f0*/  SEL R4, RZ, 0x1, P0 ;  /* 0x00000001ff047807 */ /* 0x000fc80000000000 */
[----:B------:R-:W-:-:S05]  /*1900*/  LOP3.LUT R4, R5, R4, RZ, 0x3c, !PT ;  /* 0x0000000405047212 */ /* 0x000fca00078e3cff */
[----:B------:R-:W-:Y:S01]  /*1910*/  IMAD.U32 R4, R4, -0x80000000, RZ ;  /* 0x8000000004047824 */ /* 0x000fe200078e00ff */
[----:B----4-:R-:W-:Y:S02]  /*1920*/  LEA R0, R0, R3, 0x18 ;  /* 0x0000000300007211 */ /* 0x010fe400078ec0ff */
[----:B------:R-:W-:-:S05]  /*1930*/  SEL R3, R6, RZ, P0 ;  /* 0x000000ff06037207 */ /* 0x000fca0000000000 */
[----:B------:R-:W-:-:S04]  /*1940*/  IMAD R0, R3, 0x8, R0 ;  /* 0x0000000803007824 */ /* 0x000fc800078e0200 */
[----:B------:R-:W4:Y:S02]  /*1950*/  SYNCS.PHASECHK.TRANS64.TRYWAIT P0, [R0+URZ+0x60], R4 ;  /* 0x00006004000075a7 */ /* 0x000f2400080011ff */
[----:B----4-:R-:W-:Y:S05]  /*1960*/  @!P0 BRA `(.L_x_29) ;  /* 0x0000002800448947 */ /* 0x010fea0003800000 */
.L_x_22:
[----:B------:R-:W-:-:S06]  /*1970*/  UISETP.GT.AND UP0, UPT, UR21, 0x3, UPT ;  /* 0x000000031500788c */ /* 0x000fcc000bf04270 */
[----:B------:R-:W-:-:S13]  /*1980*/  PLOP3.LUT P0, PT, PT, PT, UP0, 0x80, 0x8 ;  /* 0x000000000008781c */ /* 0x000fda0003f0f008 */
[----:B-12345:R-:W-:Y:S05]  /*1990*/  @P0 EXIT ;  /* 0x000000000000094d */ /* 0x03efea0003800000 */
[----:B------:R-:W-:-:S09]  /*19a0*/  UISETP.NE.AND UP0, UPT, UR21, URZ, UPT ;  /* 0x000000ff1500728c */ /* 0x000fd2000bf05270 */
[----:B------:R-:W-:Y:S05]  /*19b0*/  BRA.U UP0, `(.L_x_30) ;  /* 0x0000000100b87547 */ /* 0x000fea000b800000 */
[----:B------:R-:W1:Y:S01]  /*19c0*/  S2UR UR6, SR_CgaCtaId ;  /* 0x00000000000679c3 */ /* 0x000e620000008800 */
[----:B------:R-:W-:Y:S01]  /*19d0*/  NOP ;  /* 0x0000000000007918 */ /* 0x000fe20000000000 */
[----:B------:R-:W-:Y:S01]  /*19e0*/  UMOV UR4, 0x40 ;  /* 0x0000004000047882 */ /* 0x000fe20000000000 */
[----:B------:R-:W-:Y:S01]  /*19f0*/  UMOV UR5, 0x400 ;  /* 0x0000040000057882 */ /* 0x000fe20000000000 */
[----:B-1----:R-:W-:Y:S02]  /*1a00*/  ULEA UR4, UR6, UR4, 0x18 ;  /* 0x0000000406047291 */ /* 0x002fe4000f8ec0ff */
[----:B------:R-:W-:-:S07]  /*1a10*/  ULEA UR5, UR6, UR5, 0x18 ;  /* 0x0000000506057291 */ /* 0x000fce000f8ec0ff */
[----:B------:R-:W1:Y:S02]  /*1a20*/  LDS.U8 R0, [UR4] ;  /* 0x00000004ff007984 */ /* 0x000e640008000000 */
[----:B-1----:R-:W-:-:S13]  /*1a30*/  ISETP.NE.AND P0, PT, R0, RZ, PT ;  /* 0x000000ff0000720c */ /* 0x002fda0003f05270 */
[----:B------:R-:W-:Y:S05]  /*1a40*/  @P0 BRA `(.L_x_31) ;  /* 0x00000000007c0947 */ /* 0x000fea0003800000 */
[----:B------:R-:W-:-:S13]  /*1a50*/  ELECT P0, URZ, PT ;  /* 0x0000000000ff782f */ /* 0x000fda0003800000 */
[----:B------:R-:W-:Y:S05]  /*1a60*/  @!P0 BRA `(.L_x_32) ;  /* 0x0000000000848947 */ /* 0x000fea0003800000 */
[----:B------:R-:W-:Y:S01]  /*1a70*/  UMOV UR4, 0x8 ;  /* 0x0000000800047882 */ /* 0x000fe20000000000 */
[----:B------:R-:W-:-:S04]  /*1a80*/  IMAD.MOV.U32 R3, RZ, RZ, 0xff ;  /* 0x000000ffff037424 */ /* 0x000fc800078e00ff */
[----:B------:R-:W-:Y:S04]  /*1a90*/  DEPBAR.LE SB1, 0x36 ;  /* 0x00009d800000791a */ /* 0x000fe80000000000 */
[----:B------:R-:W1:Y:S02]  /*1aa0*/  UTCATOMSWS.FIND_AND_SET.ALIGN UP0, UR4, UR4 ;  /* 0x00000004000475e3 */ /* 0x000e640008000800 */
[----:B-1----:R-:W-:Y:S01]  /*1ab0*/  PLOP3.LUT P0, PT, PT, PT, UP0, 0x80, 0x8 ;  /* 0x000000000008781c */ /* 0x002fe20003f0f008 */
[----:B------:R-:W-:-:S03]  /*1ac0*/  IMAD.U32 R4, RZ, RZ, UR4 ;  /* 0x00000004ff047e24 */ /* 0x000fc6000f8e00ff */
[----:B------:R-:W-:-:S04]  /*1ad0*/  SEL R0, RZ, 0xffffffff, !P0 ;  /* 0xffffffffff007807 */ /* 0x000fc80004000000 */
[----:B------:R-:W-:Y:S01]  /*1ae0*/  ISETP.NE.AND P0, PT, R0, RZ, PT ;  /* 0x000000ff0000720c */ /* 0x000fe20003f05270 */
[----:B------:R-:W-:-:S12]  /*1af0*/  IMAD.MOV.U32 R0, RZ, RZ, 0x1 ;  /* 0x00000001ff007424 */ /* 0x000fd800078e00ff */
[----:B------:R-:W-:Y:S05]  /*1b00*/  @P0 BRA `(.L_x_33) ;  /* 0x0000000000240947 */ /* 0x000fea0003800000 */
.L_x_34:
[----:B------:R-:W-:Y:S05]  /*1b10*/  NANOSLEEP 0x64 ;  /* 0x000000640000795d */ /* 0x000fea0003800000 */
[----:B------:R-:W-:-:S05]  /*1b20*/  UMOV UR4, 0x8 ;  /* 0x0000000800047882 */ /* 0x000fca0000000000 */
[----:B------:R-:W-:Y:S04]  /*1b30*/  DEPBAR.LE SB1, 0x36 ;  /* 0x00009d800000791a */ /* 0x000fe80000000000 */
[----:B------:R-:W1:Y:S02]  /*1b40*/  UTCATOMSWS.FIND_AND_SET.ALIGN UP0, UR4, UR4 ;  /* 0x00000004000475e3 */ /* 0x000e640008000800 */
[----:B-1----:R-:W-:-:S04]  /*1b50*/  PLOP3.LUT P0, PT, PT, PT, UP0, 0x80, 0x8 ;  /* 0x000000000008781c */ /* 0x002fc80003f0f008 */
[----:B------:R-:W-:-:S04]  /*1b60*/  SEL R4, RZ, 0xffffffff, !P0 ;  /* 0xffffffffff047807 */ /* 0x000fc80004000000 */
[----:B------:R-:W-:Y:S01]  /*1b70*/  ISETP.NE.AND P0, PT, R4, RZ, PT ;  /* 0x000000ff0400720c */ /* 0x000fe20003f05270 */
[----:B------:R-:W-:-:S12]  /*1b80*/  IMAD.U32 R4, RZ, RZ, UR4 ;  /* 0x00000004ff047e24 */ /* 0x000fd8000f8e00ff */
[----:B------:R-:W-:Y:S05]  /*1b90*/  @!P0 BRA `(.L_x_34) ;  /* 0xfffffffc00dc8947 */ /* 0x000fea000383ffff */
.L_x_33:
[C---:B------:R-:W-:Y:S01]  /*1ba0*/  VIADD R5, R4.reuse, 0x10 ;  /* 0x0000001004057836 */ /* 0x040fe20000000000 */
[----:B------:R-:W-:Y:S01]  /*1bb0*/  UMOV UR4, 0x50 ;  /* 0x0000005000047882 */ /* 0x000fe20000000000 */
[----:B------:R-:W-:Y:S01]  /*1bc0*/  SHF.L.U32 R3, R3, R4, RZ ;  /* 0x0000000403037219 */ /* 0x000fe200000006ff */
[----:B------:R-:W-:Y:S01]  /*1bd0*/  ULEA UR4, UR6, UR4, 0x18 ;  /* 0x0000000406047291 */ /* 0x000fe2000f8ec0ff */
[----:B------:R-:W-:Y:S01]  /*1be0*/  IMAD.SHL.U32 R4, R4, 0x20, RZ ;  /* 0x0000002004047824 */ /* 0x000fe200078e00ff */
[----:B------:R-:W-:-:S04]  /*1bf0*/  SHF.L.U32 R0, R0, R5, RZ ;  /* 0x0000000500007219 */ /* 0x000fc800000006ff */
[----:B------:R-:W-:-:S05]  /*1c00*/  LOP3.LUT R0, R0, R3, RZ, 0xfc, !PT ;  /* 0x0000000300007212 */ /* 0x000fca00078efcff */
[----:B------:R1:W-:Y:S04]  /*1c10*/  ATOMS.OR RZ, [UR4], R0 ;  /* 0x00000000ffff798c */ /* 0x0003e8000b000004 */
[----:B------:R1:W-:Y:S01]  /*1c20*/  STS [UR5+0x78], R4 ;  /* 0x00007804ff007988 */ /* 0x0003e20008000805 */
[----:B------:R-:W-:Y:S05]  /*1c30*/  BRA `(.L_x_32) ;  /* 0x0000000000107947 */ /* 0x000fea0003800000 */
.L_x_31:
[----:B------:R-:W-:Y:S02]  /*1c40*/  MOV R0, 0xffffffff ;  /* 0xffffffff00007802 */ /* 0x000fe40000000f00 */
[----:B------:R-:W-:-:S03]  /*1c50*/  MOV R4, 0x1c80 ;  /* 0x00001c8000047802 */ /* 0x000fc60000000f00 */
[----:B------:R1:W-:Y:S04]  /*1c60*/  STS [UR5+0x78], R0 ;  /* 0x00007800ff007988 */ /* 0x0003e80008000805 */
[----:B-1----:R-:W-:Y:S05]  /*1c70*/  CALL.REL.NOINC `($__internal_1_$__cuda_sm10x_tcgen05_guardrail_trap_phase_invalid_during_alloc) ;  /* 0x0000002400c07944 */ /* 0x002fea0003c00000 */
.L_x_32:
[----:B------:R-:W-:Y:S05]  /*1c80*/  WARPSYNC.ALL ;  /* 0x0000000000007948 */ /* 0x000fea0003800000 */
[----:B------:R-:W-:Y:S01]  /*1c90*/  NOP ;  /* 0x0000000000007918 */ /* 0x000fe20000000000 */
.L_x_30:
[----:B------:R-:W2:Y:S08]  /*1ca0*/  S2UR UR8, SR_CgaCtaId ;  /* 0x00000000000879c3 */ /* 0x000eb00000008800 */
[----:B------:R-:W-:Y:S06]  /*1cb0*/  BAR.SYNC.DEFER_BLOCKING 0x2, 0xa0 ;  /* 0x0082800000007b1d */ /* 0x000fec0000010000 */
[----:B------:R-:W-:-:S02]  /*1cc0*/  UMOV UR4, 0x400 ;  /* 0x0000040000047882 */ /* 0x000fc40000000000 */
[----:B------:R-:W3:Y:S01]  /*1cd0*/  S2UR UR28, SR_CTAID.Z ;  /* 0x00000000001c79c3 */ /* 0x000ee20000002700 */
[----:B--2---:R-:W-:Y:S02]  /*1ce0*/  ULEA UR8, UR8, UR4, 0x18 ;  /* 0x0000000408087291 */ /* 0x004fe4000f8ec0ff */
[----:B---3--:R-:W-:-:S07]  /*1cf0*/  UISETP.GT.U32.AND UP0, UPT, UR28, 0xff, UPT ;  /* 0x000000ff1c00788c */ /* 0x008fce000bf04070 */
[----:B-1----:R-:W1:Y:S02]  /*1d00*/  LDS R0, [UR8+0x78] ;  /* 0x00007808ff007984 */ /* 0x002e640008000800 */
[----:B-1----:R-:W-:Y:S01]  /*1d10*/  R2UR UR29, R0 ;  /* 0x00000000001d72ca */ /* 0x002fe200000e0000 */
[----:B------:R-:W-:-:S14]  /*1d20*/  BRA.U UP0, `(.L_x_35) ;  /* 0x0000002100007547 */ /* 0x000fdc000b800000 */
[----:B------:R-:W1:Y:S01]  /*1d30*/  LDCU.64 UR4, c[0x0][0x5c0] ;  /* 0x0000b800ff0477ac */ /* 0x000e620008000a00 */
[----:B------:R-:W-:Y:S01]  /*1d40*/  SHF.R.U32.HI R0, RZ, 0x5, R2 ;  /* 0x00000005ff007819 */ /* 0x000fe20000011602 */
[----:B------:R-:W-:Y:S01]  /*1d50*/  IMAD.SHL.U32 R3, R2, 0x40, RZ ;  /* 0x0000004002037824 */ /* 0x000fe200078e00ff */
[----:B------:R-:W2:Y:S01]  /*1d60*/  S2UR UR22, SR_CTAID.X ;  /* 0x00000000001679c3 */ /* 0x000ea20000002500 */
[----:B------:R-:W-:Y:S01]  /*1d70*/  UMOV UR9, 0x400 ;  /* 0x0000040000097882 */ /* 0x000fe20000000000 */
[----:B------:R-:W-:Y:S01]  /*1d80*/  R2UR UR21, R0 ;  /* 0x00000000001572ca */ /* 0x000fe200000e0000 */
[----:B------:R-:W3:Y:S01]  /*1d90*/  LDCU.64 UR30, c[0x0][0x348] ;  /* 0x00006900ff1e77ac */ /* 0x000ee20008000a00 */
[----:B------:R-:W-:Y:S01]  /*1da0*/  LOP3.LUT R3, R3, 0x7c0, RZ, 0xc0, !PT ;  /* 0x000007c003037812 */ /* 0x000fe200078ec0ff */
[----:B------:R-:W-:Y:S01]  /*1db0*/  UMOV UR25, URZ ;  /* 0x000000ff00197c82 */ /* 0x000fe20008000000 */
[----:B------:R-:W-:Y:S01]  /*1dc0*/  UMOV UR24, URZ ;  /* 0x000000ff00187c82 */ /* 0x000fe20008000000 */
[----:B-1----:R-:W-:-:S08]  /*1dd0*/  UIMAD.WIDE.U32 UR6, UR28, UR5, URZ ;  /* 0x000000051c0672a5 */ /* 0x002fd0000f8e00ff */
[----:B------:R-:W-:Y:S01]  /*1de0*/  IMAD.U32 R0, RZ, RZ, UR21 ;  /* 0x00000015ff007e24 */ /* 0x000fe2000f8e00ff */
[----:B------:R-:W-:Y:S02]  /*1df0*/  ULEA UR26, UR21, UR29, 0x15 ;  /* 0x0000001d151a7291 */ /* 0x000fe4000f8ea8ff */
[----:B------:R-:W-:Y:S01]  /*1e00*/  UIADD3 UR5, UPT, UPT, UR28, -UR7, URZ ;  /* 0x800000071c057290 */ /* 0x000fe2000fffe0ff */
[----:B------:R-:W-:-:S03]  /*1e10*/  IMAD R0, R0, 0x800, R3 ;  /* 0x0000080000007824 */ /* 0x000fc600078e0203 */
[----:B------:R-:W-:Y:S01]  /*1e20*/  USHF.R.U32.HI UR5, URZ, UR20, UR5 ;  /* 0x00000014ff057299 */ /* 0x000fe20008011605 */
[----:B------:R-:W-:Y:S01]  /*1e30*/  VIADD R0, R0, UR8 ;  /* 0x0000000800007c36 */ /* 0x000fe20008000000 */
[----:B--2---:R-:W-:Y:S01]  /*1e40*/  USHF.L.U32 UR22, UR22, 0x7, URZ ;  /* 0x0000000716167899 */ /* 0x004fe200080006ff */
[----:B------:R-:W1:Y:S02]  /*1e50*/  LDCU UR6, c[0x0][0x5d0] ;  /* 0x0000ba00ff0677ac */ /* 0x000e640008000800 */
[C---:B------:R-:W-:Y:S02]  /*1e60*/  VIADD R3, R0.reuse, 0x8420 ;  /* 0x0000842000037836 */ /* 0x040fe40000000000 */
[C---:B------:R-:W-:Y:S01]  /*1e70*/  VIADD R2, R0.reuse, 0x8430 ;  /* 0x0000843000027836 */ /* 0x040fe20000000000 */
[----:B------:R-:W-:Y:S01]  /*1e80*/  UIADD3 UR5, UPT, UPT, UR7, UR5, URZ ;  /* 0x0000000507057290 */ /* 0x000fe2000fffe0ff */
[C---:B------:R-:W-:Y:S01]  /*1e90*/  VIADD R4, R0.reuse, 0x430 ;  /* 0x0000043000047836 */ /* 0x040fe20000000000 */
[----:B------:R-:W-:Y:S01]  /*1ea0*/  SHF.R.U32.HI R72, RZ, 0x3, R3 ;  /* 0x00000003ff487819 */ /* 0x000fe20000011603 */
[C---:B------:R-:W-:Y:S01]  /*1eb0*/  VIADD R5, R0.reuse, 0x400 ;  /* 0x0000040000057836 */ /* 0x040fe20000000000 */
[----:B------:R-:W-:Y:S01]  /*1ec0*/  USHF.R.U32.HI UR14, URZ, UR19, UR5 ;  /* 0x00000013ff0e7299 */ /* 0x000fe20008011605 */
[----:B------:R-:W-:Y:S01]  /*1ed0*/  SHF.R.U32.HI R73, RZ, 0x3, R2 ;  /* 0x00000003ff497819 */ /* 0x000fe20000011602 */
[----:B------:R-:W-:Y:S01]  /*1ee0*/  VIADD R7, R0, 0x420 ;  /* 0x0000042000077836 */ /* 0x000fe20000000000 */
[----:B------:R-:W-:Y:S01]  /*1ef0*/  LOP3.LUT R72, R3, 0x30, R72, 0x78, !PT ;  /* 0x0000003003487812 */ /* 0x000fe200078e7848 */
[----:B------:R-:W-:Y:S01]  /*1f00*/  UIADD3 UR14, UPT, UPT, -UR14, URZ, URZ ;  /* 0x000000ff0e0e7290 */ /* 0x000fe2000fffe1ff */
[----:B------:R-:W-:Y:S01]  /*1f10*/  LOP3.LUT R73, R2, 0x30, R73, 0x78, !PT ;  /* 0x0000003002497812 */ /* 0x000fe200078e7849 */
[C---:B------:R-:W-:Y:S01]  /*1f20*/  VIADD R3, R0.reuse, 0x8400 ;  /* 0x0000840000037836 */ /* 0x040fe20000000000 */
[----:B------:R-:W-:Y:S01]  /*1f30*/  SHF.R.U32.HI R69, RZ, 0x3, R4 ;  /* 0x00000003ff457819 */ /* 0x000fe20000011604 */
[----:B------:R-:W-:Y:S01]  /*1f40*/  UIMAD UR14, UR4, UR14, UR28 ;  /* 0x0000000e040e72a4 */ /* 0x000fe2000f8e021c */
[C---:B------:R-:W-:Y:S01]  /*1f50*/  VIADD R2, R0.reuse, 0x8410 ;  /* 0x0000841000027836 */ /* 0x040fe20000000000 */
[----:B------:R-:W2:Y:S01]  /*1f60*/  LDCU.64 UR4, c[0x0][0x5d8] ;  /* 0x0000bb00ff0477ac */ /* 0x000ea20008000a00 */
[----:B------:R-:W-:Y:S01]  /*1f70*/  SHF.R.U32.HI R70, RZ, 0x3, R3 ;  /* 0x00000003ff467819 */ /* 0x000fe20000011603 */
[----:B------:R-:W-:Y:S01]  /*1f80*/  VIADD R0, R0, 0x410 ;  /* 0x0000041000007836 */ /* 0x000fe20000000000 */
[----:B------:R-:W-:Y:S01]  /*1f90*/  SHF.R.U32.HI R68, RZ, 0x3, R7 ;  /* 0x00000003ff447819 */ /* 0x000fe20000011607 */
[----:B-1----:R-:W-:Y:S01]  /*1fa0*/  UIMAD.WIDE.U32 UR6, UR14, UR6, URZ ;  /* 0x000000060e0672a5 */ /* 0x002fe2000f8e00ff */
[----:B------:R-:W-:Y:S01]  /*1fb0*/  SHF.R.U32.HI R71, RZ, 0x3, R2 ;  /* 0x00000003ff477819 */ /* 0x000fe20000011602 */
[----:B------:R-:W-:Y:S01]  /*1fc0*/  ULOP3.LUT UR22, UR22, 0x80, URZ, 0xc0, !UPT ;  /* 0x0000008016167892 */ /* 0x000fe2000f8ec0ff */
[----:B------:R-:W-:Y:S01]  /*1fd0*/  LOP3.LUT R70, R3, 0x30, R70, 0x78, !PT ;  /* 0x0000003003467812 */ /* 0x000fe200078e7846 */
[----:B------:R-:W-:Y:S01]  /*1fe0*/  UIADD3 UR6, UPT, UPT, UR14, -UR7, URZ ;  /* 0x800000070e067290 */ /* 0x000fe2000fffe0ff */
[----:B------:R-:W-:-:S02]  /*1ff0*/  LOP3.LUT R71, R2, 0x30, R71, 0x78, !PT ;  /* 0x0000003002477812 */ /* 0x000fc400078e7847 */
[----:B------:R-:W-:Y:S01]  /*2000*/  SHF.R.U32.HI R3, RZ, 0x3, R0 ;  /* 0x00000003ff037819 */ /* 0x000fe20000011600 */
[----:B------:R-:W-:Y:S01]  /*2010*/  USHF.R.U32.HI UR6, URZ, UR18, UR6 ;  /* 0x00000012ff067299 */ /* 0x000fe20008011606 */
[----:B------:R-:W-:Y:S02]  /*2020*/  SHF.R.U32.HI R2, RZ, 0x3, R5 ;  /* 0x00000003ff027819 */ /* 0x000fe40000011605 */
[----:B------:R-:W-:Y:S01]  /*2030*/  LOP3.LUT R3, R0, 0x30, R3, 0x78, !PT ;  /* 0x0000003000037812 */ /* 0x000fe200078e7803 */
[----:B------:R-:W-:Y:S01]  /*2040*/  UIADD3 UR6, UPT, UPT, UR7, UR6, URZ ;  /* 0x0000000607067290 */ /* 0x000fe2000fffe0ff */
[----:B------:R-:W-:Y:S01]  /*2050*/  LOP3.LUT R69, R4, 0x30, R69, 0x78, !PT ;  /* 0x0000003004457812 */ /* 0x000fe200078e7845 */
[----:B------:R-:W-:Y:S01]  /*2060*/  IMAD.MOV.U32 R0, RZ, RZ, RZ ;  /* 0x000000ffff007224 */ /* 0x000fe200078e00ff */
[----:B------:R-:W-:Y:S01]  /*2070*/  LOP3.LUT R68, R7, 0x30, R68, 0x78, !PT ;  /* 0x0000003007447812 */ /* 0x000fe200078e7844 */
[----:B------:R-:W-:Y:S01]  /*2080*/  USHF.R.U32.HI UR6, URZ, UR17, UR6 ;  /* 0x00000011ff067299 */ /* 0x000fe20008011606 */
[----:B------:R-:W-:-:S03]  /*2090*/  LOP3.LUT R2, R5, 0x30, R2, 0x78, !PT ;  /* 0x0000003005027812 */ /* 0x000fc600078e7802 */
[----:B--2---:R-:W-:-:S07]  /*20a0*/  UIMAD.WIDE.U32 UR10, UR6, UR5, URZ ;  /* 0x00000005060a72a5 */ /* 0x004fce000f8e00ff */
[----:B------:R-:W-:Y:S02]  /*20b0*/  UMOV UR7, UR11 ;  /* 0x0000000b00077c82 */ /* 0x000fe40008000000 */
[----:B------:R-:W-:Y:S02]  /*20c0*/  UIADD3 UR5, UPT, UPT, UR6, -UR7, URZ ;  /* 0x8000000706057290 */ /* 0x000fe4000fffe0ff */
[----:B------:R-:W1:Y:S01]  /*20d0*/  LDCU UR11, c[0x0][0x374] ;  /* 0x00006e80ff0b77ac */ /* 0x000e620008000800 */
[----:B------:R-:W1:Y:S01]  /*20e0*/  LDCU UR10, c[0x0][0x370] ;  /* 0x00006e00ff0a77ac */ /* 0x000e620008000800 */
[----:B------:R-:W-:Y:S01]  /*20f0*/  USHF.R.U32.HI UR5, URZ, UR16, UR5 ;  /* 0x00000010ff057299 */ /* 0x000fe20008011605 */
[----:B------:R-:W2:Y:S03]  /*2100*/  LDCU UR8, c[0x0][0x378] ;  /* 0x00006f00ff0877ac */ /* 0x000ea60008000800 */
[----:B------:R-:W-:Y:S01]  /*2110*/  UIADD3 UR5, UPT, UPT, UR7, UR5, URZ ;  /* 0x0000000507057290 */ /* 0x000fe2000fffe0ff */
[----:B------:R-:W4:Y:S03]  /*2120*/  S2UR UR7, SR_CgaCtaId ;  /* 0x00000000000779c3 */ /* 0x000f260000008800 */
[----:B------:R-:W-:-:S04]  /*2130*/  USHF.R.U32.HI UR5, URZ, UR15, UR5 ;  /* 0x0000000fff057299 */ /* 0x000fc80008011605 */
[----:B------:R-:W-:Y:S02]  /*2140*/  UIADD3 UR5, UPT, UPT, -UR5, URZ, URZ ;  /* 0x000000ff05057290 */ /* 0x000fe4000fffe1ff */
[----:B-1----:R-:W-:Y:S01]  /*2150*/  UIMAD UR10, UR11, UR10, URZ ;  /* 0x0000000a0b0a72a4 */ /* 0x002fe2000f8e02ff */
[----:B------:R-:W1:Y:S01]  /*2160*/  S2UR UR11, SR_CTAID.Y ;  /* 0x00000000000b79c3 */ /* 0x000e620000002600 */
[----:B------:R-:W-:Y:S02]  /*2170*/  UIMAD UR4, UR4, UR5, UR6 ;  /* 0x00000005040472a4 */ /* 0x000fe4000f8e0206 */
[----:B--2---:R-:W-:Y:S02]  /*2180*/  UIMAD UR8, UR10, UR8, URZ ;  /* 0x000000080a0872a4 */ /* 0x004fe4000f8e02ff */
[----:B------:R-:W-:Y:S02]  /*2190*/  UIADD3 UR6, UPT, UPT, -UR6, URZ, URZ ;  /* 0x000000ff06067290 */ /* 0x000fe4000fffe1ff */
[----:B------:R-:W-:Y:S01]  /*21a0*/  USHF.R.S32.HI UR27, URZ, 0x1f, UR8 ;  /* 0x0000001fff1b7899 */ /* 0x000fe20008011408 */
[----:B------:R-:W2:Y:S03]  /*21b0*/  LDCU UR5, c[0x0][0x5cc] ;  /* 0x0000b980ff0577ac */ /* 0x000ea60008000800 */
[----:B------:R-:W-:-:S02]  /*21c0*/  ULEA.HI UR27, UR27, UR8, URZ, 0x2 ;  /* 0x000000081b1b7291 */ /* 0x000fc4000f8f10ff */
[----:B----4-:R-:W-:Y:S02]  /*21d0*/  ULEA UR7, UR7, UR9, 0x18 ;  /* 0x0000000907077291 */ /* 0x010fe4000f8ec0ff */
[----:B-123--:R-:W-:-:S12]  /*21e0*/  UIMAD UR14, UR5, UR6, UR14 ;  /* 0x00000006050e72a4 */ /* 0x00efd8000f8e020e */
.L_x_39:
[----:B------:R-:W-:Y:S01]  /*21f0*/  ULEA UR23, UR24, UR7, 0x3 ;  /* 0x0000000718177291 */ /* 0x000fe2000f8e18ff */
[----:B------:R-:W-:Y:S01]  /*2200*/  SHF.L.U32 R6, R0, 0x1f, RZ ;  /* 0x0000001f00067819 */ /* 0x000fe200000006ff */
[----:B------:R-:W1:Y:S01]  /*2210*/  S2UR UR32, SR_CgaCtaId ;  /* 0x00000000002079c3 */ /* 0x000e620000008800 */
[----:B------:R-:W-:Y:S02]  /*2220*/  UIADD3 UR38, UP1, UPT, UR30, 0x140, URZ ;  /* 0x000001401e267890 */ /* 0x000fe4000ff3e0ff */
[----:B------:R-:W-:Y:S02]  /*2230*/  UIADD3 UR34, UPT, UPT, UR4, UR4, URZ ;  /* 0x0000000404227290 */ /* 0x000fe4000fffe0ff */
[----:B------:R-:W-:Y:S01]  /*2240*/  UIADD3 UR36, UP0, UPT, UR30, 0x1c0, URZ ;  /* 0x000001c01e247890 */ /* 0x000fe2000ff1e0ff */
[----:B------:R-:W-:Y:S01]  /*2250*/  UMOV UR4, 0x400 ;  /* 0x0000040000047882 */ /* 0x000fe20000000000 */
[----:B------:R-:W2:Y:S01]  /*2260*/  SYNCS.PHASECHK.TRANS64.TRYWAIT P0, [UR23+0x50], R6 ;  /* 0x00005006ff0075a7 */ /* 0x000ea20008001117 */
[----:B------:R-:W-:-:S02]  /*2270*/  UIADD3.X UR39, UPT, UPT, URZ, UR31, URZ, UP1, !UPT ;  /* 0x0000001fff277290 */ /* 0x000fc40008ffe4ff */
[----:B------:R-:W-:Y:S01]  /*2280*/  ULEA UR33, UR24, UR26, 0x7 ;  /* 0x0000001a18217291 */ /* 0x000fe2000f8e38ff */
[----:B------:R-:W3:Y:S01]  /*2290*/  LDCU UR35, c[0x0][0x5e4] ;  /* 0x0000bc80ff2377ac */ /* 0x000ee20008000800 */
[----:B------:R-:W-:Y:S02]  /*22a0*/  ULEA UR14, UR14, UR22, 0x8 ;  /* 0x000000160e0e7291 */ /* 0x000fe4000f8e40ff */
[----:B------:R-:W-:Y:S02]  /*22b0*/  ULOP3.LUT UR34, UR34, 0x1, UR11, 0xf8, !UPT ;  /* 0x0000000122227892 */ /* 0x000fe4000f8ef80b */
[----:B------:R-:W-:Y:S02]  /*22c0*/  UIADD3.X UR37, UPT, UPT, URZ, UR31, URZ, UP0, !UPT ;  /* 0x0000001fff257290 */ /* 0x000fe400087fe4ff */
[----:B------:R-:W-:Y:S02]  /*22d0*/  UPLOP3.LUT UP1, UPT, UPT, UPT, UPT, 0x80, 0x8 ;  /* 0x000000000008789c */ /* 0x000fe40003f2f070 */
[----:B-1----:R-:W-:Y:S01]  /*22e0*/  ULEA UR32, UR32, UR4, 0x18 ;  /* 0x0000000420207291 */ /* 0x002fe2000f8ec0ff */
[----:B--23--:R-:W-:Y:S11]  /*22f0*/  @!P0 BRA `(.L_x_36) ;  /* 0x0000001c00f88947 */ /* 0x00cff60003800000 */
.L_x_53:
[----:B------:R-:W-:-:S05]  /*2300*/  UMOV UR5, URZ ;  /* 0x000000ff00057c82 */ /* 0x000fca0008000000 */
.L_x_38:
[----:B------:R-:W-:Y:S02]  /*2310*/  USHF.L.U32 UR13, UR5, 0x5, URZ ;  /* 0x00000005050d7899 */ /* 0x000fe400080006ff */
[----:B------:R-:W-:Y:S02]  /*2320*/  USHF.R.U32.HI UR6, URZ, 0x1, UR5 ;  /* 0x00000001ff067899 */ /* 0x000fe40008011605 */
[----:B------:R-:W-:Y:S02]  /*2330*/  UIADD3 UR4, UPT, UPT, UR33, UR13, URZ ;  /* 0x0000000d21047290 */ /* 0x000fe4000fffe0ff */
[----:B------:R-:W-:Y:S02]  /*2340*/  ULEA UR6, UR25, UR6, 0x2 ;  /* 0x0000000619067291 */ /* 0x000fe4000f8e10ff */
[----:B------:R-:W-:-:S05]  /*2350*/  UISETP.NE.AND UP0, UPT, UR21, URZ, UPT ;  /* 0x000000ff1500728c */ /* 0x000fca000bf05270 */
[----:B---3--:R-:W2:Y:S01]  /*2360*/  LDTM.x32 R36, tmem[UR4+0x20] ;  /* 0x00002004002479ee */ /* 0x008ea200082c0000 */
[----:B-1----:R-:W1:Y:S01]  /*2370*/  LDTM.x32 R4, tmem[UR4] ;  /* 0x00000004000479ee */ /* 0x002e6200082c0000 */
[----:B------:R-:W-:-:S04]  /*2380*/  ULEA UR4, UR25, UR5, 0x2 ;  /* 0x0000000519047291 */ /* 0x000fc8000f8e10ff */
[----:B------:R-:W-:-:S04]  /*2390*/  USHF.R.S32.HI UR12, URZ, 0x1f, UR4 ;  /* 0x0000001fff0c7899 */ /* 0x000fc80008011404 */
[----:B------:R-:W-:-:S04]  /*23a0*/  ULEA.HI UR12, UR12, UR4, URZ, 0x2 ;  /* 0x000000040c0c7291 */ /* 0x000fc8000f8f10ff */
[----:B------:R-:W-:-:S04]  /*23b0*/  ULOP3.LUT UR12, UR12, 0xfffffffc, URZ, 0xc0, !UPT ;  /* 0xfffffffc0c0c7892 */ /* 0x000fc8000f8ec0ff */
[----:B------:R-:W-:Y:S02]  /*23c0*/  UIADD3 UR12, UPT, UPT, UR4, -UR12, URZ ;  /* 0x8000000c040c7290 */ /* 0x000fe4000fffe0ff */
[----:B------:R-:W-:Y:S01]  /*23d0*/  UIADD3 UR4, UPT, UPT, UR4, 0x1, URZ ;  /* 0x0000000104047890 */ /* 0x000fe2000fffe0ff */
[----:B--2---:R-:W-:Y:S01]  /*23e0*/  FMUL R53, R53, UR35 ;  /* 0x0000002335357c20 */ /* 0x004fe20008400000 */
[----:B-1----:R-:W-:Y:S01]  /*23f0*/  FMUL R9, R9, UR35 ;  /* 0x0000002309097c20 */ /* 0x002fe20008400000 */
[----:B------:R-:W-:Y:S01]  /*2400*/  FMUL R8, R8, UR35 ;  /* 0x0000002308087c20 */ /* 0x000fe20008400000 */
[----:B------:R-:W-:Y:S01]  /*2410*/  FMUL R74, R7, UR35 ;  /* 0x00000023074a7c20 */ /* 0x000fe20008400000 */
[----:B------:R-:W-:Y:S01]  /*2420*/  FMUL R75, R6, UR35 ;  /* 0x00000023064b7c20 */ /* 0x000fe20008400000 */
[----:B------:R-:W-:Y:S01]  /*2430*/  FMUL R76, R5, UR35 ;  /* 0x00000023054c7c20 */ /* 0x000fe20008400000 */
[----:B------:R-:W-:Y:S01]  /*2440*/  FMUL R77, R4, UR35 ;  /* 0x00000023044d7c20 */ /* 0x000fe20008400000 */
[----:B------:R-:W-:Y:S01]  /*2450*/  FMUL R11, R11, UR35 ;  /* 0x000000230b0b7c20 */ /* 0x000fe20008400000 */
[----:B------:R-:W-:Y:S01]  /*2460*/  FMUL R78, R10, UR35 ;  /* 0x000000230a4e7c20 */ /* 0x000fe20008400000 */
[----:B------:R-:W-:Y:S01]  /*2470*/  MOV R10, UR12 ;  /* 0x0000000c000a7c02 */ /* 0x000fe20008000f00 */
[----:B------:R-:W-:Y:S01]  /*2480*/  FMUL R54, R54, UR35 ;  /* 0x0000002336367c20 */ /* 0x000fe20008400000 */
[----:B------:R-:W-:Y:S01]  /*2490*/  F2FP.BF16.F32.PACK_AB R6, R9, R8 ;  /* 0x000000080906723e */ /* 0x000fe200000010ff */
[----:B------:R-:W-:Y:S01]  /*24a0*/  FMUL R82, R53, -1.4426950216293334961 ;  /* 0xbfb8aa3b35527820 */ /* 0x000fe20000400000 */
[----:B------:R-:W-:Y:S01]  /*24b0*/  F2FP.BF16.F32.PACK_AB R5, R74, R75 ;  /* 0x0000004b4a05723e */ /* 0x000fe200000010ff */
[----:B------:R-:W-:Y:S01]  /*24c0*/  FMUL R13, R13, UR35 ;  /* 0x000000230d0d7c20 */ /* 0x000fe20008400000 */
[----:B------:R-:W-:Y:S01]  /*24d0*/  F2FP.BF16.F32.PACK_AB R4, R76, R77 ;  /* 0x0000004d4c04723e */ /* 0x000fe200000010ff */
[----:B------:R-:W-:Y:S01]  /*24e0*/  FMUL R12, R12, UR35 ;  /* 0x000000230c0c7c20 */ /* 0x000fe20008400000 */
[----:B------:R-:W-:Y:S01]  /*24f0*/  F2FP.BF16.F32.PACK_AB R7, R11, R78 ;  /* 0x0000004e0b07723e */ /* 0x000fe200000010ff */
[----:B------:R-:W-:Y:S01]  /*2500*/  FMUL R79, R15, UR35 ;  /* 0x000000230f4f7c20 */ /* 0x000fe20008400000 */
[----:B------:R-:W-:Y:S01]  /*2510*/  LEA R80, R10, R2, 0xd ;  /* 0x000000020a507211 */ /* 0x000fe200078e68ff */
[----:B------:R-:W-:Y:S01]  /*2520*/  FMUL R14, R14, UR35 ;  /* 0x000000230e0e7c20 */ /* 0x000fe20008400000 */
[----:B------:R-:W-:Y:S01]  /*2530*/  FMUL R17, R17, UR35 ;  /* 0x0000002311117c20 */ /* 0x000fe20008400000 */
[----:B------:R-:W-:Y:S01]  /*2540*/  FMUL R16, R16, UR35 ;  /* 0x0000002310107c20 */ /* 0x000fe20008400000 */
[----:B------:R-:W-:Y:S01]  /*2550*/  FMUL R19, R19, UR35 ;  /* 0x0000002313137c20 */ /* 0x000fe20008400000 */
[----:B------:R1:W-:Y:S01]  /*2560*/  STS.128 [R80], R4 ;  /* 0x0000000450007388 */ /* 0x0003e20000000c00 */
[----:B------:R-:W-:Y:S01]  /*2570*/  FMUL R90, R54, -1.4426950216293334961 ;  /* 0xbfb8aa3b365a7820 */ /* 0x000fe20000400000 */
[----:B------:R2:W3:Y:S01]  /*2580*/  MUFU.EX2 R15, R82 ;  /* 0x00000052000f7308 */ /* 0x0004e20000000800 */
[----:B------:R-:W-:Y:S01]  /*2590*/  FMUL R21, R21, UR35 ;  /* 0x0000002315157c20 */ /* 0x000fe20008400000 */
[----:B------:R-:W-:Y:S01]  /*25a0*/  FMUL R20, R20, UR35 ;  /* 0x0000002314147c20 */ /* 0x000fe20008400000 */
[----:B------:R-:W-:Y:S01]  /*25b0*/  FMUL R23, R23, UR35 ;  /* 0x0000002317177c20 */ /* 0x000fe20008400000 */
[----:B------:R-:W-:Y:S01]  /*25c0*/  FMUL R22, R22, UR35 ;  /* 0x0000002316167c20 */ /* 0x000fe20008400000 */
[----:B------:R-:W-:Y:S01]  /*25d0*/  FMUL R25, R25, UR35 ;  /* 0x0000002319197c20 */ /* 0x000fe20008400000 */
[----:B------:R-:W-:Y:S01]  /*25e0*/  FMUL R24, R24, UR35 ;  /* 0x0000002318187c20 */ /* 0x000fe20008400000 */
[----:B------:R-:W-:Y:S01]  /*25f0*/  FMUL R27, R27, UR35 ;  /* 0x000000231b1b7c20 */ /* 0x000fe20008400000 */
[----:B------:R-:W-:Y:S01]  /*2600*/  MUFU.EX2 R90, R90 ;  /* 0x0000005a005a7308 */ /* 0x000fe20000000800 */
[----:B------:R-:W-:Y:S01]  /*2610*/  FMUL R52, R52, UR35 ;  /* 0x0000002334347c20 */ /* 0x000fe20008400000 */
[----:B------:R-:W-:Y:S01]  /*2620*/  FMUL R46, R46, UR35 ;  /* 0x000000232e2e7c20 */ /* 0x000fe20008400000 */
[----:B------:R-:W-:Y:S01]  /*2630*/  LEA R87, R10, R68, 0xd ;  /* 0x000000440a577211 */ /* 0x000fe200078e68ff */
[----:B------:R-:W-:Y:S01]  /*2640*/  FMUL R56, R56, UR35 ;  /* 0x0000002338387c20 */ /* 0x000fe20008400000 */
[----:B------:R-:W-:Y:S01]  /*2650*/  FMUL R83, R52, -1.4426950216293334961 ;  /* 0xbfb8aa3b34537820 */ /* 0x000fe20000400000 */
[----:B------:R-:W-:Y:S01]  /*2660*/  FMUL R91, R46, -1.4426950216293334961 ;  /* 0xbfb8aa3b2e5b7820 */ /* 0x000fe20000400000 */
[----:B------:R-:W-:Y:S01]  /*2670*/  FMUL R55, R55, UR35 ;  /* 0x0000002337377c20 */ /* 0x000fe20008400000 */
[----:B------:R-:W-:Y:S01]  /*2680*/  FMUL R57, R57, UR35 ;  /* 0x0000002339397c20 */ /* 0x000fe20008400000 */
[----:B--2---:R-:W-:Y:S01]  /*2690*/  LEA R82, R10, R3, 0xd ;  /* 0x000000030a527211 */ /* 0x004fe200078e68ff */
[----:B------:R-:W-:Y:S01]  /*26a0*/  FMUL R44, R44, UR35 ;  /* 0x000000232c2c7c20 */ /* 0x000fe20008400000 */
[----:B------:R-:W-:Y:S01]  /*26b0*/  FMUL R81, R55, -1.4426950216293334961 ;  /* 0xbfb8aa3b37517820 */ /* 0x000fe20000400000 */
[----:B------:R-:W-:Y:S01]  /*26c0*/  FMUL R85, R57, -1.4426950216293334961 ;  /* 0xbfb8aa3b39557820 */ /* 0x000fe20000400000 */
[----:B------:R-:W-:Y:S01]  /*26d0*/  FMUL R47, R47, UR35 ;  /* 0x000000232f2f7c20 */ /* 0x000fe20008400000 */
[----:B------:R-:W-:Y:S01]  /*26e0*/  FMUL R86, R44, -1.4426950216293334961 ;  /* 0xbfb8aa3b2c567820 */ /* 0x000fe20000400000 */
[----:B---3--:R-:W-:Y:S01]  /*26f0*/  FADD R93, R15, 1 ;  /* 0x3f8000000f5d7421 */ /* 0x008fe20000000000 */
[----:B------:R-:W-:Y:S01]  /*2700*/  FMUL R38, R38, UR35 ;  /* 0x0000002326267c20 */ /* 0x000fe20008400000 */
[----:B------:R-:W-:Y:S01]  /*2710*/  MUFU.EX2 R81, R81 ;  /* 0x0000005100517308 */ /* 0x000fe20000000800 */
[----:B------:R-:W-:Y:S01]  /*2720*/  FMUL R48, R48, UR35 ;  /* 0x0000002330307c20 */ /* 0x000fe20008400000 */
[----:B------:R-:W-:Y:S01]  /*2730*/  FMUL R49, R49, UR35 ;  /* 0x0000002331317c20 */ /* 0x000fe20008400000 */
[----:B------:R-:W-:Y:S01]  /*2740*/  FMUL R45, R45, UR35 ;  /* 0x000000232d2d7c20 */ /* 0x000fe20008400000 */
[----:B-1----:R-:W-:Y:S01]  /*2750*/  FMUL R80, R18, UR35 ;  /* 0x0000002312507c20 */ /* 0x002fe20008400000 */
[----:B------:R-:W-:Y:S01]  /*2760*/  F2FP.BF16.F32.PACK_AB R4, R13, R12 ;  /* 0x0000000c0d04723e */ /* 0x000fe200000010ff */
[----:B------:R-:W-:Y:S01]  /*2770*/  FMUL R51, R51, UR35 ;  /* 0x0000002333337c20 */ /* 0x000fe20008400000 */
[----:B------:R-:W-:Y:S01]  /*2780*/  F2FP.BF16.F32.PACK_AB R5, R79, R14 ;  /* 0x0000000e4f05723e */ /* 0x000fe200000010ff */
[----:B------:R1:W2:Y:S01]  /*2790*/  MUFU.EX2 R18, R83 ;  /* 0x0000005300127308 */ /* 0x0002a20000000800 */
[----:B------:R-:W-:Y:S01]  /*27a0*/  F2FP.BF16.F32.PACK_AB R6, R17, R16 ;  /* 0x000000101106723e */ /* 0x000fe200000010ff */
[----:B------:R-:W-:Y:S01]  /*27b0*/  FMUL R84, R45, -1.4426950216293334961 ;  /* 0xbfb8aa3b2d547820 */ /* 0x000fe20000400000 */
[----:B------:R-:W-:Y:S01]  /*27c0*/  F2FP.BF16.F32.PACK_AB R7, R19, R80 ;  /* 0x000000501307723e */ /* 0x000fe200000010ff */
[----:B------:R-:W-:Y:S01]  /*27d0*/  FMUL R88, R51, -1.4426950216293334961 ;  /* 0xbfb8aa3b33587820 */ /* 0x000fe20000400000 */
[----:B------:R-:W-:Y:S01]  /*27e0*/  FMUL R50, R50, UR35 ;  /* 0x0000002332327c20 */ /* 0x000fe20008400000 */
[----:B------:R-:W-:Y:S01]  /*27f0*/  FMUL R39, R39, UR35 ;  /* 0x0000002327277c20 */ /* 0x000fe20008400000 */
[----:B------:R-:W-:Y:S01]  /*2800*/  FMUL R42, R42, UR35 ;  /* 0x000000232a2a7c20 */ /* 0x000fe20008400000 */
[----:B------:R3:W-:Y:S01]  /*2810*/  STS.128 [R82], R4 ;  /* 0x0000000452007388 */ /* 0x0007e20000000c00 */
[----:B------:R-:W4:Y:S01]  /*2820*/  MUFU.EX2 R86, R86 ;  /* 0x0000005600567308 */ /* 0x000f220000000800 */
[----:B------:R-:W-:Y:S01]  /*2830*/  FMUL R89, R50, -1.4426950216293334961 ;  /* 0xbfb8aa3b32597820 */ /* 0x000fe20000400000 */
[----:B------:R-:W-:Y:S01]  /*2840*/  FMUL R43, R43, UR35 ;  /* 0x000000232b2b7c20 */ /* 0x000fe20008400000 */
[----:B------:R-:W-:Y:S01]  /*2850*/  FMUL R36, R36, UR35 ;  /* 0x0000002324247c20 */ /* 0x000fe20008400000 */
[----:B------:R-:W-:Y:S01]  /*2860*/  FMUL R37, R37, UR35 ;  /* 0x0000002325257c20 */ /* 0x000fe20008400000 */
[----:B------:R-:W-:Y:S01]  /*2870*/  FMUL R58, R58, UR35 ;  /* 0x000000233a3a7c20 */ /* 0x000fe20008400000 */
[----:B------:R-:W-:Y:S01]  /*2880*/  FMUL R61, R61, UR35 ;  /* 0x000000233d3d7c20 */ /* 0x000fe20008400000 */
[----:B------:R-:W-:Y:S01]  /*2890*/  FMUL R64, R64, UR35 ;  /* 0x0000002340407c20 */ /* 0x000fe20008400000 */
[----:B-1----:R-:W-:Y:S01]  /*28a0*/  FMUL R83, R56, -1.4426950216293334961 ;  /* 0xbfb8aa3b38537820 */ /* 0x002fe20000400000 */
[----:B--2---:R-:W-:Y:S01]  /*28b0*/  FADD R92, R18, 1 ;  /* 0x3f800000125c7421 */ /* 0x004fe20000000000 */
[----:B------:R-:W-:Y:S01]  /*28c0*/  MUFU.EX2 R84, R84 ;  /* 0x0000005400547308 */ /* 0x000fe20000000800 */
[----:B------:R-:W-:Y:S01]  /*28d0*/  FMUL R67, R67, UR35 ;  /* 0x0000002343437c20 */ /* 0x000fe20008400000 */
[----:B------:R-:W-:Y:S01]  /*28e0*/  USHF.R.S32.HI UR8, URZ, 0x1f, UR4 ;  /* 0x0000001fff087899 */ /* 0x000fe20008011404 */
[----:B------:R-:W-:Y:S01]  /*28f0*/  FMUL R28, R28, UR35 ;  /* 0x000000231c1c7c20 */ /* 0x000fe20008400000 */
[----:B------:R-:W-:-:S02]  /*2900*/  FMUL R29, R29, UR35 ;  /* 0x000000231d1d7c20 */ /* 0x000fc40008400000 */
[----:B------:R-:W-:Y:S01]  /*2910*/  ULEA.HI UR8, UR8, UR4, URZ, 0x2 ;  /* 0x0000000408087291 */ /* 0x000fe2000f8f10ff */
[----:B----4-:R-:W-:Y:S01]  /*2920*/  FADD R86, R86, 1 ;  /* 0x3f80000056567421 */ /* 0x010fe20000000000 */
[----:B------:R-:W1:Y:S02]  /*2930*/  MUFU.EX2 R83, R83 ;  /* 0x0000005300537308 */ /* 0x000e640000000800 */
[----:B------:R-:W-:-:S04]  /*2940*/  ULOP3.LUT UR8, UR8, 0xfffffffc, URZ, 0xc0, !UPT ;  /* 0xfffffffc08087892 */ /* 0x000fc8000f8ec0ff */
[----:B------:R-:W-:Y:S02]  /*2950*/  UIADD3 UR8, UPT, UPT, UR4, -UR8, URZ ;  /* 0x8000000804087290 */ /* 0x000fe4000fffe0ff */
[----:B------:R2:W4:Y:S01]  /*2960*/  MUFU.RCP R18, R93 ;  /* 0x0000005d00127308 */ /* 0x0005220000001000 */
[----:B------:R-:W-:Y:S01]  /*2970*/  ULEA.HI UR4, UR6, UR6, URZ, 0x1 ;  /* 0x0000000606047291 */ /* 0x000fe2000f8f08ff */
[----:B---3--:R-:W-:Y:S01]  /*2980*/  FMUL R82, R26, UR35 ;  /* 0x000000231a527c20 */ /* 0x008fe20008400000 */
[----:B------:R-:W-:Y:S02]  /*2990*/  F2FP.BF16.F32.PACK_AB R4, R21, R20 ;  /* 0x000000141504723e */ /* 0x000fe400000010ff */
[----:B------:R-:W-:Y:S01]  /*29a0*/  ULOP3.LUT UR4, UR4, 0xfffffffe, URZ, 0xc0, !UPT ;  /* 0xfffffffe04047892 */ /* 0x000fe2000f8ec0ff */
[----:B------:R-:W-:Y:S02]  /*29b0*/  F2FP.BF16.F32.PACK_AB R5, R23, R22 ;  /* 0x000000161705723e */ /* 0x000fe400000010ff */
[----:B------:R3:W-:Y:S01]  /*29c0*/  MUFU.EX2 R26, R85 ;  /* 0x00000055001a7308 */ /* 0x0007e20000000800 */
[----:B------:R-:W-:Y:S01]  /*29d0*/  F2FP.BF16.F32.PACK_AB R6, R25, R24 ;  /* 0x000000181906723e */ /* 0x000fe200000010ff */
[----:B-1----:R-:W-:Y:S01]  /*29e0*/  FADD R83, R83, 1 ;  /* 0x3f80000053537421 */ /* 0x002fe20000000000 */
[----:B------:R-:W-:Y:S01]  /*29f0*/  F2FP.BF16.F32.PACK_AB R7, R27, R82 ;  /* 0x000000521b07723e */ /* 0x000fe200000010ff */
[----:B------:R-:W-:-:S04]  /*2a00*/  UIADD3 UR4, UPT, UPT, UR6, -UR4, URZ ;  /* 0x8000000406047290 */ /* 0x000fc8000fffe0ff */
[----:B------:R1:W-:Y:S01]  /*2a10*/  STS.128 [R87], R4 ;  /* 0x0000000457007388 */ /* 0x0003e20000000c00 */
[----:B--2---:R-:W-:Y:S01]  /*2a20*/  FMUL R93, R38, -1.4426950216293334961 ;  /* 0xbfb8aa3b265d7820 */ /* 0x004fe20000400000 */
[----:B------:R-:W-:Y:S01]  /*2a30*/  MUFU.EX2 R88, R88 ;  /* 0x0000005800587308 */ /* 0x000fe20000000800 */
[----:B----4-:R-:W-:-:S04]  /*2a40*/  FMUL R18, R53, R18 ;  /* 0x0000001235127220 */ /* 0x010fc80000400000 */
[----:B------:R-:W-:Y:S01]  /*2a50*/  FMUL R21, R21, R18 ;  /* 0x0000001215157220 */ /* 0x000fe20000400000 */
[----:B---3--:R-:W-:Y:S02]  /*2a60*/  FMUL R85, R47, -1.4426950216293334961 ;  /* 0xbfb8aa3b2f557820 */ /* 0x008fe40000400000 */
[----:B------:R-:W2:Y:S08]  /*2a70*/  MUFU.EX2 R89, R89 ;  /* 0x0000005900597308 */ /* 0x000eb00000000800 */
[----:B------:R-:W3:Y:S01]  /*2a80*/  MUFU.EX2 R85, R85 ;  /* 0x0000005500557308 */ /* 0x000ee20000000800 */
[----:B--2---:R-:W-:-:S07]  /*2a90*/  FADD R89, R89, 1 ;  /* 0x3f80000059597421 */ /* 0x004fce0000000000 */
[----:B-1----:R1:W-:Y:S01]  /*2aa0*/  MUFU.EX2 R4, R91 ;  /* 0x0000005b00047308 */ /* 0x0023e20000000800 */
[----:B------:R-:W-:Y:S01]  /*2ab0*/  FMUL R6, R41, UR35 ;  /* 0x0000002329067c20 */ /* 0x000fe20008400000 */
[----:B------:R-:W-:Y:S01]  /*2ac0*/  FMUL R87, R48, -1.4426950216293334961 ;  /* 0xbfb8aa3b30577820 */ /* 0x000fe20000400000 */
[----:B------:R-:W-:Y:S01]  /*2ad0*/  FMUL R7, R49, -1.4426950216293334961 ;  /* 0xbfb8aa3b31077820 */ /* 0x000fe20000400000 */
[----:B---3--:R-:W-:Y:S01]  /*2ae0*/  FADD R85, R85, 1 ;  /* 0x3f80000055557421 */ /* 0x008fe20000000000 */
[----:B------:R-:W-:-:S03]  /*2af0*/  FMUL R15, R6, -1.4426950216293334961 ;  /* 0xbfb8aa3b060f7820 */ /* 0x000fc60000400000 */
[----:B------:R-:W2:Y:S08]  /*2b00*/  MUFU.RCP R5, R92 ;  /* 0x0000005c00057308 */ /* 0x000eb00000001000 */
[----:B------:R-:W3:Y:S01]  /*2b10*/  MUFU.EX2 R87, R87 ;  /* 0x0000005700577308 */ /* 0x000ee20000000800 */
[----:B-1----:R-:W-:Y:S01]  /*2b20*/  FADD R91, R90, 1 ;  /* 0x3f8000005a5b7421 */ /* 0x002fe20000000000 */
[----:B------:R-:W-:Y:S01]  /*2b30*/  FADD R90, R81, 1 ;  /* 0x3f800000515a7421 */ /* 0x000fe20000000000 */
[----:B------:R-:W-:-:S05]  /*2b40*/  FMUL R81, R39, -1.4426950216293334961 ;  /* 0xbfb8aa3b27517820 */ /* 0x000fca0000400000 */
[----:B------:R-:W1:Y:S01]  /*2b50*/  MUFU.RCP R41, R91 ;  /* 0x0000005b00297308 */ /* 0x000e620000001000 */
[----:B--2---:R-:W-:Y:S01]  /*2b60*/  FMUL R5, R52, R5 ;  /* 0x0000000534057220 */ /* 0x004fe20000400000 */
[----:B------:R-:W-:-:S03]  /*2b70*/  FADD R92, R26, 1 ;  /* 0x3f8000001a5c7421 */ /* 0x000fc60000000000 */
[----:B------:R-:W-:Y:S01]  /*2b80*/  FMUL R20, R20, R5 ;  /* 0x0000000514147220 */ /* 0x000fe20000400000 */
[----:B------:R-:W-:Y:S02]  /*2b90*/  FMUL R5, R40, UR35 ;  /* 0x0000002328057c20 */ /* 0x000fe40008400000 */
[----:B------:R-:W2:Y:S01]  /*2ba0*/  MUFU.RCP R40, R90 ;  /* 0x0000005a00287308 */ /* 0x000ea20000001000 */
[----:B---3--:R-:W-:Y:S01]  /*2bb0*/  FADD R87, R87, 1 ;  /* 0x3f80000057577421 */ /* 0x008fe20000000000 */
[----:B------:R-:W-:Y:S01]  /*2bc0*/  FMUL R18, R5, -1.4426950216293334961 ;  /* 0xbfb8aa3b05127820 */ /* 0x000fe20000400000 */
[----:B------:R-:W-:-:S05]  /*2bd0*/  F2FP.BF16.F32.PACK_AB R20, R21, R20 ;  /* 0x000000141514723e */ /* 0x000fca00000010ff */
[----:B------:R-:W-:Y:S01]  /*2be0*/  MUFU.EX2 R90, R93 ;  /* 0x0000005d005a7308 */ /* 0x000fe20000000800 */
[----:B-1----:R-:W-:Y:S01]  /*2bf0*/  FMUL R41, R54, R41 ;  /* 0x0000002936297220 */ /* 0x002fe20000400000 */
[----:B------:R-:W-:-:S03]  /*2c00*/  FMUL R91, R37, -1.4426950216293334961 ;  /* 0xbfb8aa3b255b7820 */ /* 0x000fc60000400000 */
[----:B------:R-:W-:-:S03]  /*2c10*/  FMUL R22, R22, R41 ;  /* 0x0000002916167220 */ /* 0x000fc60000400000 */
[----:B------:R-:W1:Y:S01]  /*2c20*/  MUFU.RCP R41, R83 ;  /* 0x0000005300297308 */ /* 0x000e620000001000 */
[----:B--2---:R-:W-:-:S04]  /*2c30*/  FMUL R40, R55, R40 ;  /* 0x0000002837287220 */ /* 0x004fc80000400000 */
[----:B------:R-:W-:Y:S01]  /*2c40*/  FMUL R23, R23, R40 ;  /* 0x0000002817177220 */ /* 0x000fe20000400000 */
[----:B------:R-:W-:Y:S01]  /*2c50*/  FADD R40, R84, 1 ;  /* 0x3f80000054287421 */ /* 0x000fe20000000000 */
[----:B------:R-:W-:Y:S01]  /*2c60*/  FMUL R84, R36, -1.4426950216293334961 ;  /* 0xbfb8aa3b24547820 */ /* 0x000fe20000400000 */
[----:B------:R-:W-:Y:S02]  /*2c70*/  MUFU.EX2 R7, R7 ;  /* 0x0000000700077308 */ /* 0x000fe40000000800 */
[----:B------:R-:W-:-:S06]  /*2c80*/  F2FP.BF16.F32.PACK_AB R21, R23, R22 ;  /* 0x000000161715723e */ /* 0x000fcc00000010ff */
[----:B------:R-:W2:Y:S01]  /*2c90*/  MUFU.RCP R26, R92 ;  /* 0x0000005c001a7308 */ /* 0x000ea20000001000 */
[----:B-1----:R-:W-:Y:S01]  /*2ca0*/  FMUL R93, R56, R41 ;  /* 0x00000029385d7220 */ /* 0x002fe20000400000 */
[----:B------:R-:W-:-:S03]  /*2cb0*/  FMUL R83, R59, UR35 ;  /* 0x000000233b537c20 */ /* 0x000fc60008400000 */
[----:B------:R-:W-:Y:S01]  /*2cc0*/  FMUL R24, R24, R93 ;  /* 0x0000005d18187220 */ /* 0x000fe20000400000 */
[----:B------:R-:W-:Y:S01]  /*2cd0*/  FADD R93, R4, 1 ;  /* 0x3f800000045d7421 */ /* 0x000fe20000000000 */
[----:B------:R-:W-:Y:S01]  /*2ce0*/  FMUL R4, R43, -1.4426950216293334961 ;  /* 0xbfb8aa3b2b047820 */ /* 0x000fe20000400000 */
[----:B------:R-:W1:Y:S08]  /*2cf0*/  MUFU.RCP R41, R86 ;  /* 0x0000005600297308 */ /* 0x000e700000001000 */
[----:B------:R-:W3:Y:S01]  /*2d00*/  MUFU.RCP R86, R85 ;  /* 0x0000005500567308 */ /* 0x000ee20000001000 */
[----:B--2---:R-:W-:Y:S01]  /*2d10*/  FMUL R26, R57, R26 ;  /* 0x0000001a391a7220 */ /* 0x004fe20000400000 */
[----:B------:R-:W-:-:S03]  /*2d20*/  FMUL R92, R61, -1.4426950216293334961 ;  /* 0xbfb8aa3b3d5c7820 */ /* 0x000fc60000400000 */
[----:B------:R-:W-:-:S03]  /*2d30*/  FMUL R25, R25, R26 ;  /* 0x0000001a19197220 */ /* 0x000fc60000400000 */
[----:B------:R-:W2:Y:S01]  /*2d40*/  MUFU.RCP R85, R87 ;  /* 0x0000005700557308 */ /* 0x000ea20000001000 */
[----:B-1----:R-:W-:Y:S01]  /*2d50*/  FMUL R41, R44, R41 ;  /* 0x000000292c297220 */ /* 0x002fe20000400000 */
[----:B------:R-:W-:-:S03]  /*2d60*/  F2FP.BF16.F32.PACK_AB R22, R25, R24 ;  /* 0x000000181916723e */ /* 0x000fc600000010ff */
[----:B------:R-:W-:Y:S01]  /*2d70*/  FMUL R26, R12, R41 ;  /* 0x000000290c1a7220 */ /* 0x000fe20000400000 */
[----:B------:R-:W-:Y:S02]  /*2d80*/  FMUL R12, R42, -1.4426950216293334961 ;  /* 0xbfb8aa3b2a0c7820 */ /* 0x000fe40000400000 */
[----:B------:R-:W1:Y:S01]  /*2d90*/  MUFU.EX2 R18, R18 ;  /* 0x0000001200127308 */ /* 0x000e620000000800 */
[----:B---3--:R-:W-:-:S04]  /*2da0*/  FMUL R86, R47, R86 ;  /* 0x000000562f567220 */ /* 0x008fc80000400000 */
[----:B------:R-:W-:Y:S01]  /*2db0*/  FMUL R59, R79, R86 ;  /* 0x000000564f3b7220 */ /* 0x000fe20000400000 */
[----:B------:R-:W-:Y:S01]  /*2dc0*/  FADD R79, R7, 1 ;  /* 0x3f800000074f7421 */ /* 0x000fe20000000000 */
[----:B------:R-:W-:Y:S01]  /*2dd0*/  FMUL R86, R60, UR35 ;  /* 0x000000233c567c20 */ /* 0x000fe20008400000 */
[----:B------:R-:W-:Y:S01]  /*2de0*/  MUFU.EX2 R15, R15 ;  /* 0x0000000f000f7308 */ /* 0x000fe20000000800 */
[----:B--2---:R-:W-:Y:S01]  /*2df0*/  FMUL R7, R48, R85 ;  /* 0x0000005530077220 */ /* 0x004fe20000400000 */
[----:B------:R-:W-:-:S03]  /*2e00*/  FMUL R87, R65, UR35 ;  /* 0x0000002341577c20 */ /* 0x000fc60008400000 */
[----:B------:R-:W-:Y:S01]  /*2e10*/  FMUL R60, R16, R7 ;  /* 0x00000007103c7220 */ /* 0x000fe20000400000 */
[----:B------:R-:W-:Y:S01]  /*2e20*/  FADD R16, R88, 1 ;  /* 0x3f80000058107421 */ /* 0x000fe20000000000 */
[----:B------:R-:W-:Y:S01]  /*2e30*/  FMUL R7, R86, -1.4426950216293334961 ;  /* 0xbfb8aa3b56077820 */ /* 0x000fe20000400000 */
[----:B------:R-:W2:Y:S01]  /*2e40*/  MUFU.RCP R79, R79 ;  /* 0x0000004f004f7308 */ /* 0x000ea20000001000 */
[----:B-1----:R-:W-:-:S07]  /*2e50*/  FADD R18, R18, 1 ;  /* 0x3f80000012127421 */ /* 0x002fce0000000000 */
[----:B------:R-:W1:Y:S08]  /*2e60*/  MUFU.RCP R40, R40 ;  /* 0x0000002800287308 */ /* 0x000e700000001000 */
[----:B------:R3:W4:Y:S01]  /*2e70*/  MUFU.RCP R85, R89 ;  /* 0x0000005900557308 */ /* 0x0007220000001000 */
[----:B--2---:R-:W-:-:S04]  /*2e80*/  FMUL R88, R49, R79 ;  /* 0x0000004f31587220 */ /* 0x004fc80000400000 */
[----:B------:R-:W-:Y:S01]  /*2e90*/  FMUL R79, R17, R88 ;  /* 0x00000058114f7220 */ /* 0x000fe20000400000 */
[----:B------:R-:W-:Y:S01]  /*2ea0*/  FADD R17, R90, 1 ;  /* 0x3f8000005a117421 */ /* 0x000fe20000000000 */
[----:B------:R-:W-:Y:S01]  /*2eb0*/  FMUL R90, R66, UR35 ;  /* 0x00000023425a7c20 */ /* 0x000fe20008400000 */
[----:B------:R-:W2:Y:S01]  /*2ec0*/  MUFU.RCP R16, R16 ;  /* 0x0000001000107308 */ /* 0x000ea20000001000 */
[----:B-1----:R-:W-:-:S04]  /*2ed0*/  FMUL R40, R45, R40 ;  /* 0x000000282d287220 */ /* 0x002fc80000400000 */
[----:B------:R-:W-:Y:S01]  /*2ee0*/  FMUL R41, R13, R40 ;  /* 0x000000280d297220 */ /* 0x000fe20000400000 */
[----:B------:R-:W-:Y:S02]  /*2ef0*/  FMUL R13, R83, -1.4426950216293334961 ;  /* 0xbfb8aa3b530d7820 */ /* 0x000fe40000400000 */
[----:B------:R-:W1:Y:S01]  /*2f00*/  MUFU.RCP R17, R17 ;  /* 0x0000001100117308 */ /* 0x000e620000001000 */
[----:B---3--:R-:W-:Y:S01]  /*2f10*/  FADD R89, R15, 1 ;  /* 0x3f8000000f597421 */ /* 0x008fe20000000000 */
[----:B----4-:R-:W-:Y:S01]  /*2f20*/  FMUL R85, R50, R85 ;  /* 0x0000005532557220 */ /* 0x010fe20000400000 */
[----:B------:R-:W-:Y:S02]  /*2f30*/  F2FP.BF16.F32.PACK_AB R24, R41, R26 ;  /* 0x0000001a2918723e */ /* 0x000fe400000010ff */
[----:B------:R-:W-:Y:S01]  /*2f40*/  F2FP.BF16.F32.PACK_AB R26, R79, R60 ;  /* 0x0000003c4f1a723e */ /* 0x000fe200000010ff */
[----:B------:R-:W-:Y:S01]  /*2f50*/  FMUL R80, R80, R85 ;  /* 0x0000005550507220 */ /* 0x000fe20000400000 */
[----:B------:R-:W-:Y:S01]  /*2f60*/  FMUL R85, R63, UR35 ;  /* 0x000000233f557c20 */ /* 0x000fe20008400000 */
[----:B------:R-:W3:Y:S01]  /*2f70*/  MUFU.EX2 R81, R81 ;  /* 0x0000005100517308 */ /* 0x000ee20000000800 */
[----:B--2---:R-:W-:-:S02]  /*2f80*/  FMUL R88, R51, R16 ;  /* 0x0000001033587220 */ /* 0x004fc40000400000 */
[----:B------:R-:W-:Y:S02]  /*2f90*/  FMUL R15, R85, -1.4426950216293334961 ;  /* 0xbfb8aa3b550f7820 */ /* 0x000fe40000400000 */
[----:B------:R-:W-:Y:S01]  /*2fa0*/  FMUL R63, R19, R88 ;  /* 0x00000058133f7220 */ /* 0x000fe20000400000 */
[----:B------:R-:W-:Y:S02]  /*2fb0*/  FMUL R88, R62, UR35 ;  /* 0x000000233e587c20 */ /* 0x000fe40008400000 */
[----:B------:R-:W2:Y:S01]  /*2fc0*/  MUFU.RCP R93, R93 ;  /* 0x0000005d005d7308 */ /* 0x000ea20000001000 */
[----:B-1----:R-:W-:Y:S01]  /*2fd0*/  FMUL R17, R38, R17 ;  /* 0x0000001126117220 */ /* 0x002fe20000400000 */
[----:B------:R-:W-:-:S03]  /*2fe0*/  FMUL R16, R88, -1.4426950216293334961 ;  /* 0xbfb8aa3b58107820 */ /* 0x000fc60000400000 */
[----:B------:R-:W-:Y:S01]  /*2ff0*/  FMUL R66, R75, R17 ;  /* 0x000000114b427220 */ /* 0x000fe20000400000 */
[----:B------:R-:W-:Y:S02]  /*3000*/  FMUL R17, R90, -1.4426950216293334961 ;  /* 0xbfb8aa3b5a117820 */ /* 0x000fe40000400000 */
[----:B------:R-:W1:Y:S01]  /*3010*/  MUFU.EX2 R12, R12 ;  /* 0x0000000c000c7308 */ /* 0x000e620000000800 */
[----:B---3--:R-:W-:-:S07]  /*3020*/  FADD R75, R81, 1 ;  /* 0x3f800000514b7421 */ /* 0x008fce0000000000 */
[----:B------:R-:W3:Y:S01]  /*3030*/  MUFU.RCP R18, R18 ;  /* 0x0000001200127308 */ /* 0x000ee20000001000 */
[----:B--2---:R-:W-:-:S04]  /*3040*/  FMUL R93, R46, R93 ;  /* 0x0000005d2e5d7220 */ /* 0x004fc80000400000 */
[----:B------:R-:W-:Y:S01]  /*3050*/  FMUL R40, R14, R93 ;  /* 0x0000005d0e287220 */ /* 0x000fe20000400000 */
[----:B------:R-:W-:Y:S02]  /*3060*/  FMUL R14, R58, -1.4426950216293334961 ;  /* 0xbfb8aa3b3a0e7820 */ /* 0x000fe40000400000 */
[----:B------:R-:W2:Y:S01]  /*3070*/  MUFU.EX2 R4, R4 ;  /* 0x0000000400047308 */ /* 0x000ea20000000800 */
[----:B-1----:R-:W-:Y:S01]  /*3080*/  FADD R81, R12, 1 ;  /* 0x3f8000000c517421 */ /* 0x002fe20000000000 */
[----:B------:R-:W-:-:S06]  /*3090*/  F2FP.BF16.F32.PACK_AB R25, R59, R40 ;  /* 0x000000283b19723e */ /* 0x000fcc00000010ff */
[----:B------:R-:W1:Y:S01]  /*30a0*/  MUFU.RCP R89, R89 ;  /* 0x0000005900597308 */ /* 0x000e620000001000 */
[----:B---3--:R-:W-:-:S04]  /*30b0*/  FMUL R19, R5, R18 ;  /* 0x0000001205137220 */ /* 0x008fc80000400000 */
[----:B------:R-:W-:Y:S01]  /*30c0*/  FMUL R62, R8, R19 ;  /* 0x00000013083e7220 */ /* 0x000fe20000400000 */
[----:B------:R-:W-:Y:S02]  /*30d0*/  FMUL R8, R87, -1.4426950216293334961 ;  /* 0xbfb8aa3b57087820 */ /* 0x000fe40000400000 */
[----:B------:R-:W3:Y:S01]  /*30e0*/  MUFU.EX2 R84, R84 ;  /* 0x0000005400547308 */ /* 0x000ee20000000800 */
[----:B--2---:R-:W-:-:S07]  /*30f0*/  FADD R4, R4, 1 ;  /* 0x3f80000004047421 */ /* 0x004fce0000000000 */
[----:B------:R-:W2:Y:S01]  /*3100*/  MUFU.EX2 R91, R91 ;  /* 0x0000005b005b7308 */ /* 0x000ea20000000800 */
[C---:B-1----:R-:W-:Y:S01]  /*3110*/  FMUL R18, R6.reuse, R89 ;  /* 0x0000005906127220 */ /* 0x042fe20000400000 */
[----:B------:R-:W-:Y:S02]  /*3120*/  F2FP.BF16.F32.PACK_AB R6, R6, R5 ;  /* 0x000000050606723e */ /* 0x000fe400000010ff */
[----:B------:R-:W-:Y:S01]  /*3130*/  F2FP.BF16.F32.PACK_AB R5, R39, R38 ;  /* 0x000000262705723e */ /* 0x000fe200000010ff */
[----:B------:R-:W-:Y:S01]  /*3140*/  FMUL R65, R9, R18 ;  /* 0x0000001209417220 */ /* 0x000fe20000400000 */
[----:B------:R-:W-:Y:S01]  /*3150*/  FMUL R18, R64, -1.4426950216293334961 ;  /* 0xbfb8aa3b40127820 */ /* 0x000fe20000400000 */
[----:B------:R-:W-:Y:S01]  /*3160*/  FMUL R9, R67, -1.4426950216293334961 ;  /* 0xbfb8aa3b43097820 */ /* 0x000fe20000400000 */
[----:B------:R-:W1:Y:S01]  /*3170*/  MUFU.EX2 R13, R13 ;  /* 0x0000000d000d7308 */ /* 0x000e620000000800 */
[----:B---3--:R-:W-:Y:S01]  /*3180*/  FADD R89, R84, 1 ;  /* 0x3f80000054597421 */ /* 0x008fe20000000000 */
[----:B------:R-:W-:-:S06]  /*3190*/  F2FP.BF16.F32.PACK_AB R62, R65, R62 ;  /* 0x0000003e413e723e */ /* 0x000fcc00000010ff */
[----:B------:R-:W3:Y:S01]  /*31a0*/  MUFU.RCP R75, R75 ;  /* 0x0000004b004b7308 */ /* 0x000ee20000001000 */
[----:B--2---:R-:W-:-:S07]  /*31b0*/  FADD R84, R91, 1 ;  /* 0x3f8000005b547421 */ /* 0x004fce0000000000 */
[----:B------:R-:W2:Y:S01]  /*31c0*/  MUFU.RCP R81, R81 ;  /* 0x0000005100517308 */ /* 0x000ea20000001000 */
[----:B-1----:R-:W-:-:S07]  /*31d0*/  FADD R12, R13, 1 ;  /* 0x3f8000000d0c7421 */ /* 0x002fce0000000000 */
[----:B------:R-:W1:Y:S01]  /*31e0*/  MUFU.EX2 R7, R7 ;  /* 0x0000000700077308 */ /* 0x000e620000000800 */
[----:B---3--:R-:W-:-:S04]  /*31f0*/  FMUL R75, R39, R75 ;  /* 0x0000004b274b7220 */ /* 0x008fc80000400000 */
[----:B------:R-:W-:-:S03]  /*3200*/  FMUL R75, R74, R75 ;  /* 0x0000004b4a4b7220 */ /* 0x000fc60000400000 */
[----:B------:R-:W3:Y:S01]  /*3210*/  MUFU.RCP R4, R4 ;  /* 0x0000000400047308 */ /* 0x000ee20000001000 */
[----:B--2---:R-:W-:-:S04]  /*3220*/  FMUL R81, R42, R81 ;  /* 0x000000512a517220 */ /* 0x004fc80000400000 */
[----:B------:R-:W-:-:S03]  /*3230*/  FMUL R78, R78, R81 ;  /* 0x000000514e4e7220 */ /* 0x000fc60000400000 */
[----:B------:R-:W2:Y:S01]  /*3240*/  MUFU.RCP R89, R89 ;  /* 0x0000005900597308 */ /* 0x000ea20000001000 */
[----:B-1----:R-:W-:-:S07]  /*3250*/  FADD R7, R7, 1 ;  /* 0x3f80000007077421 */ /* 0x002fce0000000000 */
[----:B------:R-:W1:Y:S01]  /*3260*/  MUFU.EX2 R14, R14 ;  /* 0x0000000e000e7308 */ /* 0x000e620000000800 */
[----:B---3--:R-:W-:-:S04]  /*3270*/  FMUL R4, R43, R4 ;  /* 0x000000042b047220 */ /* 0x008fc80000400000 */
[----:B------:R-:W-:-:S03]  /*3280*/  FMUL R81, R11, R4 ;  /* 0x000000040b517220 */ /* 0x000fc60000400000 */
[----:B------:R-:W3:Y:S01]  /*3290*/  MUFU.EX2 R92, R92 ;  /* 0x0000005c005c7308 */ /* 0x000ee20000000800 */
[----:B--2---:R-:W-:-:S04]  /*32a0*/  FMUL R74, R36, R89 ;  /* 0x00000059244a7220 */ /* 0x004fc80000400000 */
[----:B------:R-:W-:-:S03]  /*32b0*/  FMUL R74, R77, R74 ;  /* 0x0000004a4d4a7220 */ /* 0x000fc60000400000 */
[----:B------:R-:W2:Y:S01]  /*32c0*/  MUFU.EX2 R8, R8 ;  /* 0x0000000800087308 */ /* 0x000ea20000000800 */
[----:B-1----:R-:W-:-:S07]  /*32d0*/  FADD R19, R14, 1 ;  /* 0x3f8000000e137421 */ /* 0x002fce0000000000 */
[----:B------:R-:W1:Y:S01]  /*32e0*/  MUFU.RCP R84, R84 ;  /* 0x0000005400547308 */ /* 0x000e620000001000 */
[----:B---3--:R-:W-:-:S07]  /*32f0*/  FADD R14, R92, 1 ;  /* 0x3f8000005c0e7421 */ /* 0x008fce0000000000 */
[----:B------:R-:W3:Y:S01]  /*3300*/  MUFU.EX2 R15, R15 ;  /* 0x0000000f000f7308 */ /* 0x000ee20000000800 */
[----:B--2---:R-:W-:Y:S01]  /*3310*/  FADD R4, R8, 1 ;  /* 0x3f80000008047421 */ /* 0x004fe20000000000 */
[----:B------:R-:W-:Y:S01]  /*3320*/  FMUL R8, R30, UR35 ;  /* 0x000000231e087c20 */ /* 0x000fe20008400000 */
[----:B------:R-:W-:-:S05]  /*3330*/  FMUL R30, R34, UR35 ;  /* 0x00000023221e7c20 */ /* 0x000fca0008400000 */
[----:B------:R-:W2:Y:S01]  /*3340*/  MUFU.EX2 R16, R16 ;  /* 0x0000001000107308 */ /* 0x000ea20000000800 */
[----:B-1----:R-:W-:-:S04]  /*3350*/  FMUL R77, R37, R84 ;  /* 0x00000054254d7220 */ /* 0x002fc80000400000 */
[----:B------:R-:W-:-:S03]  /*3360*/  FMUL R77, R76, R77 ;  /* 0x0000004d4c4d7220 */ /* 0x000fc60000400000 */
[----:B------:R-:W1:Y:S01]  /*3370*/  MUFU.RCP R12, R12 ;  /* 0x0000000c000c7308 */ /* 0x000e620000001000 */
[----:B---3--:R-:W-:Y:S01]  /*3380*/  FADD R15, R15, 1 ;  /* 0x3f8000000f0f7421 */ /* 0x008fe20000000000 */
[----:B------:R-:W-:-:S06]  /*3390*/  F2FP.BF16.F32.PACK_AB R60, R77, R74 ;  /* 0x0000004a4d3c723e */ /* 0x000fcc00000010ff */
[----:B------:R-:W3:Y:S01]  /*33a0*/  MUFU.EX2 R18, R18 ;  /* 0x0000001200127308 */ /* 0x000ee20000000800 */
[----:B--2---:R-:W-:-:S07]  /*33b0*/  FADD R91, R16, 1 ;  /* 0x3f800000105b7421 */ /* 0x004fce0000000000 */
[----:B------:R-:W2:Y:S01]  /*33c0*/  MUFU.EX2 R9, R9 ;  /* 0x0000000900097308 */ /* 0x000ea20000000800 */
[----:B-1----:R-:W-:-:S04]  /*33d0*/  FMUL R12, R83, R12 ;  /* 0x0000000c530c7220 */ /* 0x002fc80000400000 */
[----:B------:R-:W-:Y:S01]  /*33e0*/  FMUL R76, R27, R12 ;  /* 0x0000000c1b4c7220 */ /* 0x000fe20000400000 */
[----:B------:R-:W-:Y:S02]  /*33f0*/  MOV R27, UR8 ;  /* 0x00000008001b7c02 */ /* 0x000fe40008000f00 */
[----:B------:R-:W1:Y:S01]  /*3400*/  MUFU.EX2 R17, R17 ;  /* 0x0000001100117308 */ /* 0x000e620000000800 */
[----:B---3--:R-:W-:Y:S01]  /*3410*/  FADD R13, R18, 1 ;  /* 0x3f800000120d7421 */ /* 0x008fe20000000000 */
[----:B------:R-:W-:Y:S01]  /*3420*/  FMUL R18, R33, UR35 ;  /* 0x0000002321127c20 */ /* 0x000fe20008400000 */
[----:B------:R-:W-:Y:S01]  /*3430*/  FMUL R33, R32, UR35 ;  /* 0x0000002320217c20 */ /* 0x000fe20008400000 */
[C---:B------:R-:W-:Y:S02]  /*3440*/  LEA R38, R27.reuse, R2, 0xd ;  /* 0x000000021b267211 */ /* 0x040fe400078e68ff */
[----:B------:R-:W-:Y:S02]  /*3450*/  LEA R39, R27, R69, 0xd ;  /* 0x000000451b277211 */ /* 0x000fe400078e68ff */
[----:B------:R-:W3:Y:S01]  /*3460*/  MUFU.RCP R7, R7 ;  /* 0x0000000700077308 */ /* 0x000ee20000001000 */
[----:B--2---:R-:W-:Y:S01]  /*3470*/  FADD R12, R9, 1 ;  /* 0x3f800000090c7421 */ /* 0x004fe20000000000 */
[----:B------:R-:W-:-:S06]  /*3480*/  FMUL R9, R35, UR35 ;  /* 0x0000002323097c20 */ /* 0x000fcc0008400000 */
[----:B------:R-:W2:Y:S01]  /*3490*/  MUFU.RCP R14, R14 ;  /* 0x0000000e000e7308 */ /* 0x000ea20000001000 */
[----:B-1----:R-:W-:Y:S01]  /*34a0*/  FADD R11, R17, 1 ;  /* 0x3f800000110b7421 */ /* 0x002fe20000000000 */
[----:B------:R-:W-:-:S06]  /*34b0*/  FMUL R17, R31, UR35 ;  /* 0x000000231f117c20 */ /* 0x000fcc0008400000 */
[----:B------:R-:W1:Y:S01]  /*34c0*/  MUFU.RCP R19, R19 ;  /* 0x0000001300137308 */ /* 0x000e620000001000 */
[----:B---3--:R-:W-:-:S04]  /*34d0*/  FMUL R7, R86, R7 ;  /* 0x0000000756077220 */ /* 0x008fc80000400000 */
[----:B------:R-:W-:-:S03]  /*34e0*/  FMUL R35, R28, R7 ;  /* 0x000000071c237220 */ /* 0x000fc60000400000 */
[----:B------:R-:W3:Y:S01]  /*34f0*/  MUFU.RCP R16, R15 ;  /* 0x0000000f00107308 */ /* 0x000ee20000001000 */
[----:B--2---:R-:W-:-:S04]  /*3500*/  FMUL R34, R61, R14 ;  /* 0x0000000e3d227220 */ /* 0x004fc80000400000 */
[----:B------:R-:W-:-:S03]  /*3510*/  FMUL R34, R29, R34 ;  /* 0x000000221d227220 */ /* 0x000fc60000400000 */
[----:B------:R-:W2:Y:S01]  /*3520*/  MUFU.RCP R4, R4 ;  /* 0x0000000400047308 */ /* 0x000ea20000001000 */
[----:B-1----:R-:W-:-:S04]  /*3530*/  FMUL R19, R58, R19 ;  /* 0x000000133a137220 */ /* 0x002fc80000400000 */
[----:B------:R-:W-:Y:S01]  /*3540*/  FMUL R89, R82, R19 ;  /* 0x0000001352597220 */ /* 0x000fe20000400000 */
[----:B------:R-:W-:Y:S02]  /*3550*/  F2FP.BF16.F32.PACK_AB R19, R9, R30 ;  /* 0x0000001e0913723e */ /* 0x000fe400000010ff */
[----:B------:R-:W1:Y:S01]  /*3560*/  MUFU.RCP R91, R91 ;  /* 0x0000005b005b7308 */ /* 0x000e620000001000 */
[----:B---3--:R-:W-:Y:S01]  /*3570*/  FMUL R14, R85, R16 ;  /* 0x00000010550e7220 */ /* 0x008fe20000400000 */
[----:B------:R-:W-:Y:S02]  /*3580*/  F2FP.BF16.F32.PACK_AB R16, R29, R28 ;  /* 0x0000001c1d10723e */ /* 0x000fe400000010ff */
[----:B------:R-:W-:Y:S01]  /*3590*/  F2FP.BF16.F32.PACK_AB R15, R83, R58 ;  /* 0x0000003a530f723e */ /* 0x000fe200000010ff */
[C---:B------:R-:W-:Y:S01]  /*35a0*/  FMUL R31, R17.reuse, R14 ;  /* 0x0000000e111f7220 */ /* 0x040fe20000400000 */
[----:B------:R-:W-:Y:S02]  /*35b0*/  F2FP.BF16.F32.PACK_AB R17, R17, R8 ;  /* 0x000000081111723e */ /* 0x000fe400000010ff */
[----:B------:R-:W3:Y:S01]  /*35c0*/  MUFU.RCP R13, R13 ;  /* 0x0000000d000d7308 */ /* 0x000ee20000001000 */
[----:B--2---:R-:W-:Y:S01]  /*35d0*/  FMUL R7, R87, R4 ;  /* 0x0000000457077220 */ /* 0x004fe20000400000 */
[----:B------:R-:W-:-:S02]  /*35e0*/  LEA R4, R10, R69, 0xd ;  /* 0x000000450a047211 */ /* 0x000fc400078e68ff */
[----:B------:R-:W-:Y:S01]  /*35f0*/  F2FP.BF16.F32.PACK_AB R10, R49, R48 ;  /* 0x00000030310a723e */ /* 0x000fe200000010ff */
[C---:B------:R-:W-:Y:S01]  /*3600*/  FMUL R28, R18.reuse, R7 ;  /* 0x00000007121c7220 */ /* 0x040fe20000400000 */
[----:B------:R-:W-:Y:S02]  /*3610*/  F2FP.BF16.F32.PACK_AB R18, R18, R33 ;  /* 0x000000211212723e */ /* 0x000fe400000010ff */
[----:B------:R-:W2:Y:S01]  /*3620*/  MUFU.RCP R11, R11 ;  /* 0x0000000b000b7308 */ /* 0x000ea20000001000 */
[----:B-1----:R-:W-:Y:S01]  /*3630*/  FMUL R91, R88, R91 ;  /* 0x0000005b585b7220 */ /* 0x002fe20000400000 */
[----:B------:R-:W-:Y:S01]  /*3640*/  F2FP.BF16.F32.PACK_AB R7, R43, R42 ;  /* 0x0000002a2b07723e */ /* 0x000fe200000010ff */
[----:B------:R1:W-:Y:S01]  /*3650*/  STS.128 [R4], R16 ;  /* 0x0000001004007388 */ /* 0x0003e20000000c00 */
[----:B------:R-:W-:Y:S01]  /*3660*/  F2FP.BF16.F32.PACK_AB R14, R57, R56 ;  /* 0x00000038390e723e */ /* 0x000fe200000010ff */
[----:B------:R-:W-:Y:S01]  /*3670*/  FMUL R32, R8, R91 ;  /* 0x0000005b08207220 */ /* 0x000fe20000400000 */
[----:B------:R-:W-:-:S02]  /*3680*/  F2FP.BF16.F32.PACK_AB R23, R76, R89 ;  /* 0x000000594c17723e */ /* 0x000fc400000010ff */
[----:B------:R-:W4:Y:S01]  /*3690*/  MUFU.RCP R12, R12 ;  /* 0x0000000c000c7308 */ /* 0x000f220000001000 */
[----:B---3--:R-:W-:Y:S01]  /*36a0*/  FMUL R8, R64, R13 ;  /* 0x0000000d40087220 */ /* 0x008fe20000400000 */
[----:B------:R-:W-:-:S03]  /*36b0*/  F2FP.BF16.F32.PACK_AB R13, R55, R54 ;  /* 0x00000036370d723e */ /* 0x000fc600000010ff */
[----:B------:R-:W-:Y:S01]  /*36c0*/  FMUL R33, R33, R8 ;  /* 0x0000000821217220 */ /* 0x000fe20000400000 */
[----:B------:R-:W-:Y:S01]  /*36d0*/  F2FP.BF16.F32.PACK_AB R8, R45, R44 ;  /* 0x0000002c2d08723e */ /* 0x000fe200000010ff */
[----:B--2---:R-:W-:-:S04]  /*36e0*/  FMUL R11, R90, R11 ;  /* 0x0000000b5a0b7220 */ /* 0x004fc80000400000 */
[----:B------:R-:W-:Y:S01]  /*36f0*/  FMUL R30, R30, R11 ;  /* 0x0000000b1e1e7220 */ /* 0x000fe20000400000 */
[----:B------:R-:W-:Y:S01]  /*3700*/  F2FP.BF16.F32.PACK_AB R11, R51, R50 ;  /* 0x00000032330b723e */ /* 0x000fe200000010ff */
[----:B----4-:R-:W-:-:S04]  /*3710*/  FMUL R12, R67, R12 ;  /* 0x0000000c430c7220 */ /* 0x010fc80000400000 */
[----:B------:R-:W-:Y:S01]  /*3720*/  FMUL R29, R9, R12 ;  /* 0x0000000c091d7220 */ /* 0x000fe20000400000 */
[----:B------:R-:W-:Y:S02]  /*3730*/  F2FP.BF16.F32.PACK_AB R9, R47, R46 ;  /* 0x0000002e2f09723e */ /* 0x000fe400000010ff */
[----:B------:R-:W-:Y:S02]  /*3740*/  F2FP.BF16.F32.PACK_AB R12, R53, R52 ;  /* 0x00000034350c723e */ /* 0x000fe400000010ff */
[----:B-1----:R-:W-:Y:S02]  /*3750*/  F2FP.BF16.F32.PACK_AB R4, R37, R36 ;  /* 0x000000242504723e */ /* 0x002fe400000010ff */
[C---:B------:R-:W-:Y:S02]  /*3760*/  LEA R37, R27.reuse, R3, 0xd ;  /* 0x000000031b257211 */ /* 0x040fe400078e68ff */
[----:B------:R-:W-:Y:S01]  /*3770*/  LEA R36, R27, R68, 0xd ;  /* 0x000000441b247211 */ /* 0x000fe200078e68ff */
[----:B------:R1:W-:Y:S01]  /*3780*/  STS.128 [R38], R4 ;  /* 0x0000000426007388 */ /* 0x0003e20000000c00 */
[----:B------:R-:W-:-:S02]  /*3790*/  F2FP.BF16.F32.PACK_AB R16, R61, R86 ;  /* 0x000000563d10723e */ /* 0x000fc400000010ff */
[----:B------:R-:W-:Y:S01]  /*37a0*/  F2FP.BF16.F32.PACK_AB R17, R85, R88 ;  /* 0x000000585511723e */ /* 0x000fe200000010ff */
[----:B------:R2:W-:Y:S01]  /*37b0*/  STS.128 [R37], R8 ;  /* 0x0000000825007388 */ /* 0x0005e20000000c00 */
[----:B------:R-:W-:Y:S02]  /*37c0*/  F2FP.BF16.F32.PACK_AB R18, R87, R64 ;  /* 0x000000405712723e */ /* 0x000fe400000010ff */
[----:B------:R-:W-:Y:S01]  /*37d0*/  F2FP.BF16.F32.PACK_AB R19, R67, R90 ;  /* 0x0000005a4313723e */ /* 0x000fe200000010ff */
[----:B------:R3:W-:Y:S01]  /*37e0*/  STS.128 [R36], R12 ;  /* 0x0000000c24007388 */ /* 0x0007e20000000c00 */
[----:B------:R-:W-:Y:S02]  /*37f0*/  F2FP.BF16.F32.PACK_AB R27, R63, R80 ;  /* 0x000000503f1b723e */ /* 0x000fe400000010ff */
[----:B------:R-:W-:Y:S01]  /*3800*/  F2FP.BF16.F32.PACK_AB R61, R75, R66 ;  /* 0x000000424b3d723e */ /* 0x000fe200000010ff */
[----:B------:R3:W-:Y:S01]  /*3810*/  STS.128 [R39], R16 ;  /* 0x0000001027007388 */ /* 0x0007e20000000c00 */
[----:B------:R-:W-:-:S02]  /*3820*/  F2FP.BF16.F32.PACK_AB R63, R81, R78 ;  /* 0x0000004e513f723e */ /* 0x000fc400000010ff */
[----:B-1----:R-:W-:Y:S02]  /*3830*/  F2FP.BF16.F32.PACK_AB R4, R34, R35 ;  /* 0x000000232204723e */ /* 0x002fe400000010ff */
[----:B------:R-:W-:Y:S02]  /*3840*/  F2FP.BF16.F32.PACK_AB R5, R31, R32 ;  /* 0x000000201f05723e */ /* 0x000fe400000010ff */
[----:B--2---:R-:W-:Y:S02]  /*3850*/  MOV R8, UR4 ;  /* 0x0000000400087c02 */ /* 0x004fe40008000f00 */
[----:B------:R-:W-:Y:S02]  /*3860*/  F2FP.BF16.F32.PACK_AB R6, R28, R33 ;  /* 0x000000211c06723e */ /* 0x000fe400000010ff */
[C---:B------:R-:W-:Y:S02]  /*3870*/  LEA R10, R8.reuse, R70, 0xd ;  /* 0x00000046080a7211 */ /* 0x040fe400078e68ff */
[----:B------:R-:W-:-:S02]  /*3880*/  LEA R9, R8, R71, 0xd ;  /* 0x0000004708097211 */ /* 0x000fc400078e68ff */
[C---:B------:R-:W-:Y:S01]  /*3890*/  LEA R11, R8.reuse, R72, 0xd ;  /* 0x00000048080b7211 */ /* 0x040fe200078e68ff */
[----:B------:R3:W-:Y:S01]  /*38a0*/  STS.128 [R10], R60 ;  /* 0x0000003c0a007388 */ /* 0x0007e20000000c00 */
[----:B------:R-:W-:Y:S02]  /*38b0*/  F2FP.BF16.F32.PACK_AB R7, R29, R30 ;  /* 0x0000001e1d07723e */ /* 0x000fe400000010ff */
[----:B------:R-:W-:Y:S01]  /*38c0*/  LEA R8, R8, R73, 0xd ;  /* 0x0000004908087211 */ /* 0x000fe200078e68ff */
[----:B------:R3:W-:Y:S04]  /*38d0*/  STS.128 [R9], R24 ;  /* 0x0000001809007388 */ /* 0x0007e80000000c00 */
[----:B------:R3:W-:Y:S04]  /*38e0*/  STS.128 [R11], R20 ;  /* 0x000000140b007388 */ /* 0x0007e80000000c00 */
[----:B------:R3:W-:Y:S01]  /*38f0*/  STS.128 [R8], R4 ;  /* 0x0000000408007388 */ /* 0x0007e20000000c00 */
[----:B------:R1:W-:Y:S06]  /*3900*/  MEMBAR.ALL.CTA ;  /* 0x0000000000007992 */ /* 0x0003ec0000008000 */
[----:B-1----:R-:W1:Y:S02]  /*3910*/  FENCE.VIEW.ASYNC.S ;  /* 0x00000000000073c6 */ /* 0x002e640000000000 */
[----:B-1----:R-:W-:Y:S06]  /*3920*/  BAR.SYNC.DEFER_BLOCKING 0x1, 0x80 ;  /* 0x0042000000007b1d */ /* 0x002fec0000010000 */
[----:B------:R-:W-:Y:S05]  /*3930*/  BRA.U UP0, `(.L_x_37) ;  /* 0x0000000100507547 */ /* 0x000fea000b800000 */
[----:B------:R-:W-:Y:S02]  /*3940*/  USHF.L.U32 UR12, UR12, 0xc, URZ ;  /* 0x0000000c0c0c7899 */ /* 0x000fe400080006ff */
[----:B------:R-:W-:Y:S02]  /*3950*/  USHF.L.U32 UR8, UR8, 0xc, URZ ;  /* 0x0000000c08087899 */ /* 0x000fe400080006ff */
[----:B------:R-:W-:Y:S02]  /*3960*/  USHF.L.U32 UR4, UR4, 0xc, URZ ;  /* 0x0000000c04047899 */ /* 0x000fe400080006ff */
[----:B------:R-:W-:Y:S02]  /*3970*/  UIADD3 UR12, UPT, UPT, UR12, UR12, URZ ;  /* 0x0000000c0c0c7290 */ /* 0x000fe4000fffe0ff */
[----:B------:R-:W-:Y:S02]  /*3980*/  ULEA UR13, UR34, UR13, 0x7 ;  /* 0x0000000d220d7291 */ /* 0x000fe4000f8e38ff */
[----:B------:R-:W-:-:S02]  /*3990*/  UIADD3 UR8, UPT, UPT, UR8, UR8, URZ ;  /* 0x0000000808087290 */ /* 0x000fc4000fffe0ff */
[----:B------:R-:W-:Y:S02]  /*39a0*/  ULEA UR5, UR34, UR5, 0x2 ;  /* 0x0000000522057291 */ /* 0x000fe4000f8e10ff */
[----:B------:R-:W-:Y:S02]  /*39b0*/  UIADD3 UR4, UPT, UPT, UR32, UR4, UR4 ;  /* 0x0000000420047290 */ /* 0x000fe4000fffe004 */
[----:B------:R-:W-:Y:S02]  /*39c0*/  UIADD3 UR12, UPT, UPT, UR12, 0x400, UR32 ;  /* 0x000004000c0c7890 */ /* 0x000fe4000fffe020 */
[----:B------:R-:W-:Y:S02]  /*39d0*/  UIADD3 UR9, UPT, UPT, UR13, 0x20, URZ ;  /* 0x000000200d097890 */ /* 0x000fe4000fffe0ff */
[----:B------:R-:W-:Y:S02]  /*39e0*/  UIADD3 UR8, UPT, UPT, UR8, 0x400, UR32 ;  /* 0x0000040008087890 */ /* 0x000fe4000fffe020 */
[----:B------:R-:W-:-:S02]  /*39f0*/  USHF.L.U32 UR5, UR5, 0x4, URZ ;  /* 0x0000000405057899 */ /* 0x000fc400080006ff */
[----:B------:R-:W-:Y:S01]  /*3a00*/  UIADD3 UR4, UPT, UPT, UR4, 0x8400, URZ ;  /* 0x0000840004047890 */ /* 0x000fe2000fffe0ff */
[----:B------:R1:W-:Y:S01]  /*3a10*/  UTMASTG.2D [UR12], [UR38], desc[URZ] ;  /* 0x0000ff0c260073b5 */ /* 0x0003e20008009000 */
[----:B------:R-:W-:Y:S01]  /*3a20*/  UMOV UR10, UR14 ;  /* 0x0000000e000a7c82 */ /* 0x000fe20008000000 */
[----:B------:R-:W-:Y:S02]  /*3a30*/  UMOV UR6, UR14 ;  /* 0x0000000e00067c82 */ /* 0x000fe40008000000 */
[----:B------:R1:W-:Y:S04]  /*3a40*/  UTMASTG.2D [UR8], [UR38], desc[URZ] ;  /* 0x0000ff08260073b5 */ /* 0x0003e80008009000 */
[----:B------:R1:W-:Y:S01]  /*3a50*/  UTMASTG.2D [UR4], [UR36], desc[URZ] ;  /* 0x0000ff04240073b5 */ /* 0x0003e20008009000 */
[----:B------:R0:W-:Y:S01]  /*3a60*/  UTMACMDFLUSH ;  /* 0x00000000000079b7 */ /* 0x0001e20000000000 */
[----:B-1----:R-:W-:-:S04]  /*3a70*/  DEPBAR.LE SB0, 0x3 ;  /* 0x000080c00000791a */ /* 0x002fc80000000000 */
.L_x_37:
[----:B------:R-:W-:Y:S01]  /*3a80*/  BAR.SYNC.DEFER_BLOCKING 0x1, 0x80 ;  /* 0x0042000000007b1d */ /* 0x000fe20000010000 */
[----:B------:R-:W-:Y:S02]  /*3a90*/  UPLOP3.LUT UP0, UPT, UPT, UPT, UP1, 0x80, 0x8 ;  /* 0x000000000008789c */ /* 0x000fe40003f0f010 */
[----:B------:R-:W-:-:S03]  /*3aa0*/  UPLOP3.LUT UP1, UPT, UPT, UPT, UPT, 0x40, 0x4 ;  /* 0x000000000004789c */ /* 0x000fc60003f2e870 */
[----:B------:R-:W-:-:S04]  /*3ab0*/  UMOV UR5, 0x2 ;  /* 0x0000000200057882 */ /* 0x000fc80000000000 */
[----:B------:R-:W-:Y:S05]  /*3ac0*/  BRA.U UP0, `(.L_x_38) ;  /* 0xffffffe900107547 */ /* 0x000fea000b83ffff */
[----:B------:R-:W1:Y:S01]  /*3ad0*/  LDCU.64 UR4, c[0x0][0x5c0] ;  /* 0x0000b800ff0477ac */ /* 0x000e620008000a00 */
[----:B------:R-:W-:Y:S01]  /*3ae0*/  ULEA.HI.SX32 UR28, UR27, UR28, 0x1e ;  /* 0x0000001c1b1c7291 */ /* 0x000fe2000f8ff2ff */
[----:B------:R-:W-:Y:S01]  /*3af0*/  ELECT P0, URZ, PT ;  /* 0x0000000000ff782f */ /* 0x000fe20003800000 */
[----:B------:R-:W-:Y:S02]  /*3b00*/  UIADD3 UR24, UPT, UPT, UR24, 0x1, URZ ;  /* 0x0000000118187890 */ /* 0x000fe4000fffe0ff */
[----:B------:R-:W-:Y:S02]  /*3b10*/  UIADD3 UR25, UPT, UPT, UR25, 0x1, URZ ;  /* 0x0000000119197890 */ /* 0x000fe4000fffe0ff */
[----:B------:R-:W-:-:S04]  /*3b20*/  UISETP.NE.AND UP0, UPT, UR24, 0x2, UPT ;  /* 0x000000021800788c */ /* 0x000fc8000bf05270 */
[----:B------:R-:W-:Y:S02]  /*3b30*/  USEL UR24, UR24, URZ, UP0 ;  /* 0x000000ff18187287 */ /* 0x000fe40008000000 */
[----:B-1----:R-:W-:Y:S02]  /*3b40*/  UIMAD.WIDE.U32 UR8, UR28, UR5, URZ ;  /* 0x000000051c0872a5 */ /* 0x002fe4000f8e00ff */
[----:B---3--:R-:W-:Y:S01]  /*3b50*/  @P0 IMAD.MOV.U32 R4, RZ, RZ, 0x1 ;  /* 0x00000001ff040424 */ /* 0x008fe200078e00ff */
[----:B------:R-:W1:Y:S03]  /*3b60*/  LDCU UR5, c[0x0][0x5d0] ;  /* 0x0000ba00ff0577ac */ /* 0x000e660008000800 */
[----:B------:R2:W-:Y:S01]  /*3b70*/  @P0 SYNCS.ARRIVE.TRANS64.ART0 RZ, [UR23+0x60], R4 ;  /* 0x00006004ffff09a7 */ /* 0x0005e20008500017 */
        /* <DEDUP_REMOVED lines=12> */
[----:B-1----:R-:W-:-:S07]  /*3c40*/  UIMAD.WIDE.U32 UR8, UR6, UR5, URZ ;  /* 0x00000005060872a5 */ /* 0x002fce000f8e00ff */
[----:B------:R-:W-:Y:S02]  /*3c50*/  UMOV UR5, UR9 ;  /* 0x0000000900057c82 */ /* 0x000fe40008000000 */
[----:B------:R-:W-:-:S04]  /*3c60*/  UIADD3 UR8, UPT, UPT, UR6, -UR5, URZ ;  /* 0x8000000506087290 */ /* 0x000fc8000fffe0ff */
[----:B------:R-:W-:-:S04]  /*3c70*/  USHF.R.U32.HI UR8, URZ, UR16, UR8 ;  /* 0x00000010ff087299 */ /* 0x000fc80008011608 */
[----:B------:R-:W-:Y:S01]  /*3c80*/  UIADD3 UR8, UPT, UPT, UR5, UR8, URZ ;  /* 0x0000000805087290 */ /* 0x000fe2000fffe0ff */
[----:B------:R-:W1:Y:S03]  /*3c90*/  LDCU UR5, c[0x0][0x5cc] ;  /* 0x0000b980ff0577ac */ /* 0x000e660008000800 */
[----:B------:R-:W-:-:S04]  /*3ca0*/  USHF.R.U32.HI UR8, URZ, UR15, UR8 ;  /* 0x0000000fff087299 */ /* 0x000fc80008011608 */
[----:B------:R-:W-:-:S04]  /*3cb0*/  UIADD3 UR8, UPT, UPT, -UR8, URZ, URZ ;  /* 0x000000ff08087290 */ /* 0x000fc8000fffe1ff */
[----:B------:R-:W-:Y:S02]  /*3cc0*/  UIMAD UR4, UR4, UR8, UR6 ;  /* 0x00000008040472a4 */ /* 0x000fe4000f8e0206 */
[----:B------:R-:W-:Y:S02]  /*3cd0*/  USEL UR8, URZ, 0x1, UP0 ;  /* 0x00000001ff087887 */ /* 0x000fe40008000000 */
[----:B------:R-:W-:Y:S02]  /*3ce0*/  UISETP.GE.AND UP0, UPT, UR28, 0x100, UPT ;  /* 0x000001001c00788c */ /* 0x000fe4000bf06270 */
[----:B------:R-:W-:Y:S02]  /*3cf0*/  UIADD3 UR6, UPT, UPT, -UR6, URZ, URZ ;  /* 0x000000ff06067290 */ /* 0x000fe4000fffe1ff */
[----:B------:R-:W-:Y:S02]  /*3d00*/  LOP3.LUT R0, R0, UR8, RZ, 0x3c, !PT ;  /* 0x0000000800007c12 */ /* 0x000fe4000f8e3cff */
[----:B-1----:R-:W-:-:S03]  /*3d10*/  UIMAD UR14, UR5, UR6, UR14 ;  /* 0x00000006050e72a4 */ /* 0x002fc6000f8e020e */
[----:B--2---:R-:W-:Y:S09]  /*3d20*/  BRA.U !UP0, `(.L_x_39) ;  /* 0xffffffe508307547 */ /* 0x004ff2000b83ffff */
.L_x_35:
[----:B------:R-:W-:-:S09]  /*3d30*/  UISETP.NE.AND UP0, UPT, UR21, URZ, UPT ;  /* 0x000000ff1500728c */ /* 0x000fd2000bf05270 */
[----:B------:R-:W-:Y:S05]  /*3d40*/  BRA.U UP0, `(.L_x_40) ;  /* 0x00000001001c7547 */ /* 0x000fea000b800000 */
[----:B------:R-:W1:Y:S01]  /*3d50*/  S2UR UR4, SR_CgaCtaId ;  /* 0x00000000000479c3 */ /* 0x000e620000008800 */
[----:B------:R-:W-:Y:S01]  /*3d60*/  ELECT P0, URZ, PT ;  /* 0x0000000000ff782f */ /* 0x000fe20003800000 */
[----:B------:R-:W-:Y:S01]  /*3d70*/  HFMA2 R0, -RZ, RZ, 0, 5.9604644775390625e-08 ;  /* 0x00000001ff007431 */ /* 0x000fe200000001ff */
[----:B------:R-:W-:-:S05]  /*3d80*/  UMOV UR5, 0x40 ;  /* 0x0000004000057882 */ /* 0x000fca0000000000 */
[----:B------:R-:W-:Y:S01]  /*3d90*/  UVIRTCOUNT.DEALLOC.SMPOOL 0x80 ;  /* 0x000000800000784c */ /* 0x000fe20000000000 */
[----:B-1----:R-:W-:-:S09]  /*3da0*/  ULEA UR4, UR4, UR5, 0x18 ;  /* 0x0000000504047291 */ /* 0x002fd2000f8ec0ff */
[----:B------:R1:W-:Y:S03]  /*3db0*/  @P0 STS.U8 [UR4], R0 ;  /* 0x00000000ff000988 */ /* 0x0003e60008000004 */
.L_x_40:
[----:B------:R-:W-:Y:S06]  /*3dc0*/  BAR.SYNC.DEFER_BLOCKING 0x1, 0x80 ;  /* 0x0042000000007b1d */ /* 0x000fec0000010000 */
[----:B------:R-:W-:Y:S05]  /*3dd0*/  BRA.U UP0, `(.L_x_41) ;  /* 0x0000000100a07547 */ /* 0x000fea000b800000 */
[----:B------:R-:W2:Y:S01]  /*3de0*/  S2UR UR4, SR_CgaCtaId ;  /* 0x00000000000479c3 */ /* 0x000ea20000008800 */
[----:B------:R-:W-:Y:S01]  /*3df0*/  NOP ;  /* 0x0000000000007918 */ /* 0x000fe20000000000 */
[----:B------:R-:W-:Y:S01]  /*3e00*/  UMOV UR5, 0x50 ;  /* 0x0000005000057882 */ /* 0x000fe20000000000 */
[----:B------:R-:W-:Y:S01]  /*3e10*/  ULOP3.LUT UR9, UR29, 0xffff, URZ, 0xc0, !UPT ;  /* 0x0000ffff1d097892 */ /* 0x000fe2000f8ec0ff */
[----:B------:R-:W-:-:S03]  /*3e20*/  UMOV UR6, 0xff ;  /* 0x000000ff00067882 */ /* 0x000fc60000000000 */
[----:B------:R-:W-:-:S04]  /*3e30*/  USHF.R.U32.HI UR9, URZ, 0x5, UR9 ;  /* 0x00000005ff097899 */ /* 0x000fc80008011609 */
[----:B------:R-:W-:Y:S02]  /*3e40*/  UIADD3 UR8, UPT, UPT, UR9, 0x10, URZ ;  /* 0x0000001009087890 */ /* 0x000fe4000fffe0ff */
[----:B------:R-:W-:Y:S02]  /*3e50*/  USHF.L.U32 UR6, UR6, UR9, URZ ;  /* 0x0000000906067299 */ /* 0x000fe400080006ff */
[----:B--2---:R-:W-:-:S03]  /*3e60*/  ULEA UR4, UR4, UR5, 0x18 ;  /* 0x0000000504047291 */ /* 0x004fc6000f8ec0ff */
[----:B------:R-:W-:Y:S02]  /*3e70*/  UMOV UR5, 0x1 ;  /* 0x0000000100057882 */ /* 0x000fe40000000000 */
[----:B------:R-:W-:-:S04]  /*3e80*/  USHF.L.U32 UR8, UR5, UR8, URZ ;  /* 0x0000000805087299 */ /* 0x000fc800080006ff */
[----:B-1----:R-:W1:Y:S01]  /*3e90*/  LDS R0, [UR4] ;  /* 0x00000004ff007984 */ /* 0x002e620008000800 */
[----:B------:R-:W-:-:S04]  /*3ea0*/  ULOP3.LUT UR8, UR8, UR6, URZ, 0xfc, !UPT ;  /* 0x0000000608087292 */ /* 0x000fc8000f8efcff */
[----:B------:R-:W-:Y:S01]  /*3eb0*/  ULOP3.LUT UR6, UR8, 0xffff, URZ, 0xc0, !UPT ;  /* 0x0000ffff08067892 */ /* 0x000fe2000f8ec0ff */
[----:B-1----:R-:W-:-:S13]  /*3ec0*/  R2UR UR7, R0 ;  /* 0x00000000000772ca */ /* 0x002fda00000e0000 */
[----:B------:R-:W-:-:S04]  /*3ed0*/  ULOP3.LUT UR5, UR8, 0xffff, UR7, 0x80, !UPT ;  /* 0x0000ffff08057892 */ /* 0x000fc8000f8e8007 */
[----:B------:R-:W-:-:S09]  /*3ee0*/  UISETP.NE.AND UP0, UPT, UR5, UR6, UPT ;  /* 0x000000060500728c */ /* 0x000fd2000bf05270 */
[----:B------:R-:W-:Y:S05]  /*3ef0*/  BRA.U UP0, `(.L_x_42) ;  /* 0x00000001004c7547 */ /* 0x000fea000b800000 */
[----:B------:R-:W-:Y:S02]  /*3f00*/  USHF.R.U32.HI UR5, URZ, 0x10, UR8 ;  /* 0x00000010ff057899 */ /* 0x000fe40008011608 */
[----:B------:R-:W-:-:S04]  /*3f10*/  USHF.R.U32.HI UR6, URZ, 0x10, UR7 ;  /* 0x00000010ff067899 */ /* 0x000fc80008011607 */
[----:B------:R-:W-:-:S04]  /*3f20*/  ULOP3.LUT UR6, UR6, UR5, URZ, 0xc0, !UPT ;  /* 0x0000000506067292 */ /* 0x000fc8000f8ec0ff */
[----:B------:R-:W-:-:S09]  /*3f30*/  UISETP.NE.AND UP0, UPT, UR6, UR5, UPT ;  /* 0x000000050600728c */ /* 0x000fd2000bf05270 */
[----:B------:R-:W-:Y:S05]  /*3f40*/  BRA.U UP0, `(.L_x_43) ;  /* 0x00000001002c7547 */ /* 0x000fea000b800000 */
[----:B------:R-:W1:Y:S01]  /*3f50*/  S2R R2, SR_LANEID ;  /* 0x0000000000027919 */ /* 0x000e620000000000 */
[----:B------:R-:W-:Y:S01]  /*3f60*/  ULOP3.LUT UR8, URZ, UR8, URZ, 0x33, !UPT ;  /* 0x00000008ff087292 */ /* 0x000fe2000f8e33ff */
[----:B------:R-:W-:Y:S02]  /*3f70*/  VOTEU.ANY UR6, UPT, PT ;  /* 0x0000000000067886 */ /* 0x000fe400038e0100 */
[----:B------:R-:W-:-:S03]  /*3f80*/  UFLO.U32 UR6, UR6 ;  /* 0x00000006000672bd */ /* 0x000fc600080e0000 */
[----:B------:R-:W-:-:S04]  /*3f90*/  IMAD.U32 R0, RZ, RZ, UR8 ;  /* 0x00000008ff007e24 */ /* 0x000fc8000f8e00ff */
[----:B------:R-:W2:Y:S02]  /*3fa0*/  REDUX UR5, R0 ;  /* 0x00000000000573c4 */ /* 0x000ea40000000000 */
[----:B------:R3:W-:Y:S01]  /*3fb0*/  UTCATOMSWS.AND URZ, UR8 ;  /* 0x0000000800ff79e3 */ /* 0x0007e20008000000 */
[----:B-1----:R-:W-:Y:S02]  /*3fc0*/  ISETP.EQ.U32.AND P0, PT, R2, UR6, PT ;  /* 0x0000000602007c0c */ /* 0x002fe4000bf02070 */
[----:B--2---:R-:W-:-:S11]  /*3fd0*/  MOV R2, UR5 ;  /* 0x0000000500027c02 */ /* 0x004fd60008000f00 */
[----:B------:R3:W-:Y:S01]  /*3fe0*/  @P0 ATOMS.AND RZ, [UR4], R2 ;  /* 0x00000002ffff098c */ /* 0x0007e2000a800004 */
[----:B------:R-:W-:Y:S05]  /*3ff0*/  BRA `(.L_x_44) ;  /* 0x0000000000147947 */ /* 0x000fea0003800000 */
.L_x_43:
[----:B------:R-:W-:Y:S02]  /*4000*/  MOV R2, 0x4020 ;  /* 0x0000402000027802 */ /* 0x000fe40000000f00 */
[----:B------:R-:W-:Y:S05]  /*4010*/  CALL.REL.NOINC `($__internal_0_$__cuda_sm10x_tcgen05_guardrail_trap_col_being_dealloced_not_returned_by_alloc) ;  /* 0x0000000000cc7944 */ /* 0x000fea0003c00000 */
[----:B------:R-:W-:Y:S05]  /*4020*/  BRA `(.L_x_44) ;  /* 0x0000000000087947 */ /* 0x000fea0003800000 */
.L_x_42:
[----:B------:R-:W-:Y:S02]  /*4030*/  MOV R2, 0x4050 ;  /* 0x0000405000027802 */ /* 0x000fe40000000f00 */
[----:B------:R-:W-:Y:S05]  /*4040*/  CALL.REL.NOINC `($__internal_2_$__cuda_sm10x_tcgen05_guardrail_trap_unallocated_columns_being_dealloced) ;  /* 0x0000000000d87944 */ /* 0x000fea0003c00000 */
.L_x_44:
[----:B------:R-:W-:Y:S01]  /*4050*/  NOP ;  /* 0x0000000000007918 */ /* 0x000fe20000000000 */
.L_x_41:
[----:B------:R-:W-:-:S04]  /*4060*/  DEPBAR.LE SB0, 0x0 ;  /* 0x000080000000791a */ /* 0x000fc80000000000 */
[----:B---3--:R-:W-:Y:S05]  /*4070*/  EXIT ;  /* 0x000000000000794d */ /* 0x008fea0003800000 */
.L_x_18:
[----:B------:R-:W-:Y:S02]  /*4080*/  MOV R4, UR5 ;  /* 0x0000000500047c02 */ /* 0x000fe40008000f00 */
[----:B------:R-:W-:Y:S02]  /*4090*/  MOV R5, UR5 ;  /* 0x0000000500057c02 */ /* 0x000fe40008000f00 */
[----:B------:R-:W-:-:S07]  /*40a0*/  MOV R0, UR9 ;  /* 0x0000000900007c02 */ /* 0x000fce0008000f00 */
.L_x_45:
[----:B-1----:R1:W2:Y:S02]  /*40b0*/  SYNCS.PHASECHK.TRANS64.TRYWAIT P0, [R0+URZ+0x28], R5 ;  /* 0x00002805000075a7 */ /* 0x0022a400080011ff */
[----:B--2---:R-:W-:Y:S05]  /*40c0*/  @!P0 NANOSLEEP.SYNCS 0x989680 ;  /* 0x009896800000895d */ /* 0x004fea0003900000 */
[----:B------:R-:W2:Y:S02]  /*40d0*/  @!P0 SYNCS.PHASECHK.TRANS64 P0, [R0+URZ+0x28], R5 ;  /* 0x00002805000085a7 */ /* 0x000ea400080010ff */
[----:B--2---:R-:W-:Y:S05]  /*40e0*/  @!P0 BRA `(.L_x_45) ;  /* 0xfffffffc00f08947 */ /* 0x004fea000383ffff */
[----:B------:R-:W-:Y:S05]  /*40f0*/  BRA `(.L_x_17) ;  /* 0xffffffc800dc7947 */ /* 0x000fea000383ffff */
.L_x_21:
[----:B------:R-:W-:Y:S02]  /*4100*/  MOV R4, UR5 ;  /* 0x0000000500047c02 */ /* 0x000fe40008000f00 */
[----:B------:R-:W-:Y:S02]  /*4110*/  MOV R5, UR5 ;  /* 0x0000000500057c02 */ /* 0x000fe40008000f00 */
[----:B------:R-:W-:-:S07]  /*4120*/  MOV R0, UR4 ;  /* 0x0000000400007c02 */ /* 0x000fce0008000f00 */
.L_x_46:
[----:B-1----:R1:W5:Y:S02]  /*4130*/  SYNCS.PHASECHK.TRANS64.TRYWAIT P0, [R0+URZ+0x28], R5 ;  /* 0x00002805000075a7 */ /* 0x00236400080011ff */
[----:B-----5:R-:W-:Y:S05]  /*4140*/  @!P0 NANOSLEEP.SYNCS 0x989680 ;  /* 0x009896800000895d */ /* 0x020fea0003900000 */
[----:B------:R-:W5:Y:S02]  /*4150*/  @!P0 SYNCS.PHASECHK.TRANS64 P0, [R0+URZ+0x28], R5 ;  /* 0x00002805000085a7 */ /* 0x000f6400080010ff */
[----:B-----5:R-:W-:Y:S05]  /*4160*/  @!P0 BRA `(.L_x_46) ;  /* 0xfffffffc00f08947 */ /* 0x020fea000383ffff */
[----:B------:R-:W-:Y:S05]  /*4170*/  BRA `(.L_x_47) ;  /* 0xffffffcc00d47947 */ /* 0x000fea000383ffff */
.L_x_24:
[----:B------:R-:W-:Y:S02]  /*4180*/  MOV R0, UR7 ;  /* 0x0000000700007c02 */ /* 0x000fe40008000f00 */
[-C--:B------:R-:W-:Y:S02]  /*4190*/  MOV R6, R3.reuse ;  /* 0x0000000300067202 */ /* 0x080fe40000000f00 */
[----:B------:R-:W-:-:S07]  /*41a0*/  MOV R7, R3 ;  /* 0x0000000300077202 */ /* 0x000fce0000000f00 */
.L_x_48:
[----:B-1----:R1:W4:Y:S02]  /*41b0*/  SYNCS.PHASECHK.TRANS64.TRYWAIT P0, [R0+URZ+0x60], R7 ;  /* 0x00006007000075a7 */ /* 0x00232400080011ff */
[----:B----4-:R-:W-:Y:S05]  /*41c0*/  @!P0 NANOSLEEP.SYNCS 0x989680 ;  /* 0x009896800000895d */ /* 0x010fea0003900000 */
[----:B------:R-:W4:Y:S02]  /*41d0*/  @!P0 SYNCS.PHASECHK.TRANS64 P0, [R0+URZ+0x60], R7 ;  /* 0x00006007000085a7 */ /* 0x000f2400080010ff */
[----:B----4-:R-:W-:Y:S05]  /*41e0*/  @!P0 BRA `(.L_x_48) ;  /* 0xfffffffc00f08947 */ /* 0x010fea000383ffff */
[----:B------:R-:W-:Y:S05]  /*41f0*/  BRA `(.L_x_49) ;  /* 0xffffffd000ac7947 */ /* 0x000fea000383ffff */
.L_x_26:
[----:B------:R-:W-:Y:S02]  /*4200*/  MOV R6, UR11 ;  /* 0x0000000b00067c02 */ /* 0x000fe40008000f00 */
[----:B------:R-:W-:Y:S02]  /*4210*/  MOV R7, UR11 ;  /* 0x0000000b00077c02 */ /* 0x000fe40008000f00 */
[----:B------:R-:W-:Y:S07]  /*4220*/  MOV R0, UR5 ;  /* 0x0000000500007c02 */ /* 0x000fee0008000f00 */
.L_x_50:
[----:B-1----:R1:W4:Y:S02]  /*4230*/  SYNCS.PHASECHK.TRANS64.TRYWAIT P1, [R0+URZ], R7 ;  /* 0x00000007000075a7 */ /* 0x00232400080211ff */
[----:B----4-:R-:W-:Y:S05]  /*4240*/  @!P1 NANOSLEEP.SYNCS 0x989680 ;  /* 0x009896800000995d */ /* 0x010fea0003900000 */
[----:B------:R-:W4:Y:S02]  /*4250*/  @!P1 SYNCS.PHASECHK.TRANS64 P1, [R0+URZ], R7 ;  /* 0x00000007000095a7 */ /* 0x000f2400080210ff */
[----:B----4-:R-:W-:Y:S05]  /*4260*/  @!P1 BRA `(.L_x_50) ;  /* 0xfffffffc00f09947 */ /* 0x010fea000383ffff */
[----:B------:R-:W-:Y:S05]  /*4270*/  BRA `(.L_x_25) ;  /* 0xffffffd000f87947 */ /* 0x000fea000383ffff */
.L_x_29:
[----:B------:R-:W-:-:S07]  /*4280*/  MOV R5, R4 ;  /* 0x0000000400057202 */ /* 0x000fce0000000f00 */
.L_x_51:
[----:B----4-:R4:W1:Y:S02]  /*4290*/  SYNCS.PHASECHK.TRANS64.TRYWAIT P0, [R0+URZ+0x60], R5 ;  /* 0x00006005000075a7 */ /* 0x01086400080011ff */
[----:B-1----:R-:W-:Y:S05]  /*42a0*/  @!P0 NANOSLEEP.SYNCS 0x989680 ;  /* 0x009896800000895d */ /* 0x002fea0003900000 */
[----:B------:R-:W1:Y:S02]  /*42b0*/  @!P0 SYNCS.PHASECHK.TRANS64 P0, [R0+URZ+0x60], R5 ;  /* 0x00006005000085a7 */ /* 0x000e6400080010ff */
[----:B-1----:R-:W-:Y:S05]  /*42c0*/  @!P0 BRA `(.L_x_51) ;  /* 0xfffffffc00f08947 */ /* 0x002fea000383ffff */
[----:B------:R-:W-:Y:S05]  /*42d0*/  BRA `(.L_x_22) ;  /* 0xffffffd400a47947 */ /* 0x000fea000383ffff */
.L_x_36:
[----:B------:R-:W-:Y:S02]  /*42e0*/  MOV R4, UR23 ;  /* 0x0000001700047c02 */ /* 0x000fe40008000f00 */
[----:B------:R-:W-:-:S07]  /*42f0*/  MOV R7, R6 ;  /* 0x0000000600077202 */ /* 0x000fce0000000f00 */
.L_x_52:
[----:B-1----:R1:W2:Y:S02]  /*4300*/  SYNCS.PHASECHK.TRANS64.TRYWAIT P0, [R4+URZ+0x50], R7 ;  /* 0x00005007040075a7 */ /* 0x0022a400080011ff */
[----:B--2---:R-:W-:Y:S05]  /*4310*/  @!P0 NANOSLEEP.SYNCS 0x989680 ;  /* 0x009896800000895d */ /* 0x004fea0003900000 */
[----:B------:R-:W2:Y:S02]  /*4320*/  @!P0 SYNCS.PHASECHK.TRANS64 P0, [R4+URZ+0x50], R7 ;  /* 0x00005007040085a7 */ /* 0x000ea400080010ff */
[----:B--2---:R-:W-:Y:S05]  /*4330*/  @!P0 BRA `(.L_x_52) ;  /* 0xfffffffc00f08947 */ /* 0x004fea000383ffff */
[----:B------:R-:W-:Y:S05]  /*4340*/  BRA `(.L_x_53) ;  /* 0xffffffdc00ec7947 */ /* 0x000fea000383ffff */
        .weak           $__internal_0_$__cuda_sm10x_tcgen05_guardrail_trap_col_being_dealloced_not_returned_by_alloc
        .type           $__internal_0_$__cuda_sm10x_tcgen05_guardrail_trap_col_being_dealloced_not_returned_by_alloc,@function
        .size           $__internal_0_$__cuda_sm10x_tcgen05_guardrail_trap_col_being_dealloced_not_returned_by_alloc,($__internal_1_$__cuda_sm10x_tcgen05_guardrail_trap_phase_invalid_during_alloc - $__internal_0_$__cuda_sm10x_tcgen05_guardrail_trap_col_being_dealloced_not_returned_by_alloc)
$__internal_0_$__cuda_sm10x_tcgen05_guardrail_trap_col_being_dealloced_not_returned_by_alloc:
[----:B------:R-:W-:Y:S05]  /*4350*/  BPT.TRAP 0x1 ;  /* 0x000000040000795c */ /* 0x000fea0000300000 */
[----:B------:R-:W-:-:S04]  /*4360*/  HFMA2 R3, -RZ, RZ, 0, 0 ;  /* 0x00000000ff037431 */ /* 0x000fc800000001ff */
[----:B------:R-:W-:Y:S05]  /*4370*/  RET.REL.NODEC R2 `(kernel_cutlass_kernel_cudnngemm_swigludense_gemm_persistent_swigluPersistentDenseGemmKernel_object_at__TiledMMA_ThrLayoutVMNK11110000_PermutationMNK____MMAAtom_ThrID10_ShapeMNK12812832_TV_0) ;  /* 0xffffffbc02207950 */ /* 0x000fea0003c3ffff */
        .weak           $__internal_1_$__cuda_sm10x_tcgen05_guardrail_trap_phase_invalid_during_alloc
        .type           $__internal_1_$__cuda_sm10x_tcgen05_guardrail_trap_phase_invalid_during_alloc,@function
        .size           $__internal_1_$__cuda_sm10x_tcgen05_guardrail_trap_phase_invalid_during_alloc,($__internal_2_$__cuda_sm10x_tcgen05_guardrail_trap_unallocated_columns_being_dealloced - $__internal_1_$__cuda_sm10x_tcgen05_guardrail_trap_phase_invalid_during_alloc)
$__internal_1_$__cuda_sm10x_tcgen05_guardrail_trap_phase_invalid_during_alloc:
[----:B------:R-:W-:Y:S05]  /*4380*/  BPT.TRAP 0x1 ;  /* 0x000000040000795c */ /* 0x000fea0000300000 */
[----:B------:R-:W-:-:S04]  /*4390*/  MOV R5, 0x0 ;  /* 0x0000000000057802 */ /* 0x000fc80000000f00 */
[----:B------:R-:W-:Y:S05]  /*43a0*/  RET.REL.NODEC R4 `(kernel_cutlass_kernel_cudnngemm_swigludense_gemm_persistent_swigluPersistentDenseGemmKernel_object_at__TiledMMA_ThrLayoutVMNK11110000_PermutationMNK____MMAAtom_ThrID10_ShapeMNK12812832_TV_0) ;  /* 0xffffffbc04147950 */ /* 0x000fea0003c3ffff */
        .weak           $__internal_2_$__cuda_sm10x_tcgen05_guardrail_trap_unallocated_columns_being_dealloced
        .type           $__internal_2_$__cuda_sm10x_tcgen05_guardrail_trap_unallocated_columns_being_dealloced,@function
        .size           $__internal_2_$__cuda_sm10x_tcgen05_guardrail_trap_unallocated_columns_being_dealloced,(.L_x_57 - $__internal_2_$__cuda_sm10x_tcgen05_guardrail_trap_unallocated_columns_being_dealloced)
$__internal_2_$__cuda_sm10x_tcgen05_guardrail_trap_unallocated_columns_being_dealloced:
[----:B------:R-:W-:Y:S05]  /*43b0*/  BPT.TRAP 0x1 ;  /* 0x000000040000795c */ /* 0x000fea0000300000 */
[----:B------:R-:W-:-:S04]  /*43c0*/  HFMA2 R3, -RZ, RZ, 0, 0 ;  /* 0x00000000ff037431 */ /* 0x000fc800000001ff */
[----:B------:R-:W-:Y:S05]  /*43d0*/  RET.REL.NODEC R2 `(kernel_cutlass_kernel_cudnngemm_swigludense_gemm_persistent_swigluPersistentDenseGemmKernel_object_at__TiledMMA_ThrLayoutVMNK11110000_PermutationMNK____MMAAtom_ThrID10_ShapeMNK12812832_TV_0) ;  /* 0xffffffbc02087950 */ /* 0x000fea0003c3ffff */
.L_x_54:
[----:B------:R-:W-:-:S00]  /*43e0*/  BRA `(.L_x_54) ;  /* 0xfffffffc00fc7947 */ /* 0x000fc0000383ffff */
[----:B------:R-:W-:-:S00]  /*43f0*/  NOP ;  /* 0x0000000000007918 */ /* 0x000fc00000000000 */
        /* <DEDUP_REMOVED lines=8> */
.L_x_57:


//--------------------- .nv.shared.kernel_cutlass_kernel_cudnngemm_swigludense_gemm_persistent_swigluPersistentDenseGemmKernel_object_at__TiledMMA_ThrLayoutVMNK11110000_PermutationMNK____MMAAtom_ThrID10_ShapeMNK12812832_TV_0 --------------------------
	.section	.nv.shared.kernel_cutlass_kernel_cudnngemm_swigludense_gemm_persistent_swigluPersistentDenseGemmKernel_object_at__TiledMMA_ThrLayoutVMNK11110000_PermutationMNK____MMAAtom_ThrID10_ShapeMNK12812832_TV_0,"aw",@nobits
	.sectionflags	@""
	.align	1024
	.zero		1024


//--------------------- .nv.shared.reserved.0     --------------------------
	.section	.nv.shared.reserved.0,"aw",@nobits
	.align	8
	.weak		__nv_reservedSMEM_offset_0_alias
	.size		__nv_reservedSMEM_offset_0_alias, 0, 64
	.other		__nv_reservedSMEM_offset_0_alias,@"STO_CUDA_RESERVED_SHARED STV_DEFAULT"
__nv_reservedSMEM_offset_0_alias:
	.zero		0
.nv.shared.reserved.0:
	.zero		64
	.weak		__nv_reservedSMEM_allocation_phase
	.type		__nv_reservedSMEM_allocation_phase,@object
	.size		__nv_reservedSMEM_allocation_phase,(.L_0 - __nv_reservedSMEM_allocation_phase)
__nv_reservedSMEM_allocation_phase:
	.zero		1
.L_0:
	.zero		7
	.weak		__nv_reservedSMEM_devtool_atexit_pc
	.type		__nv_reservedSMEM_devtool_atexit_pc,@object
	.size		__nv_reservedSMEM_devtool_atexit_pc,(__nv_reservedSMEM_allocation_mask - __nv_reservedSMEM_devtool_atexit_pc)
__nv_reservedSMEM_devtool_atexit_pc:
	.zero		8
	.weak		__nv_reservedSMEM_allocation_mask
	.type		__nv_reservedSMEM_allocation_mask,@object
	.size		__nv_reservedSMEM_allocation_mask,(.L_2 - __nv_reservedSMEM_allocation_mask)
__nv_reservedSMEM_allocation_mask:
	.zero		4
.L_2:


//--------------------- .nv.constant0.kernel_cutlass_kernel_cudnngemm_swigludense_gemm_persistent_swigluPersistentDenseGemmKernel_object_at__TiledMMA_ThrLayoutVMNK11110000_PermutationMNK____MMAAtom_ThrID10_ShapeMNK12812832_TV_0 --------------------------
	.section	.nv.constant0.kernel_cutlass_kernel_cudnngemm_swigludense_gemm_persistent_swigluPersistentDenseGemmKernel_object_at__TiledMMA_ThrLayoutVMNK11110000_PermutationMNK____MMAAtom_ThrID10_ShapeMNK12812832_TV_0,"a",@progbits
	.sectionflags	@""
	.align	4
.nv.constant0.kernel_cutlass_kernel_cudnngemm_swigludense_gemm_persistent_swigluPersistentDenseGemmKernel_object_at__TiledMMA_ThrLayoutVMNK11110000_PermutationMNK____MMAAtom_ThrID10_ShapeMNK12812832_TV_0:
	.zero		1512


//--------------------- SYMBOLS --------------------------

	.type		.nv.reservedSmem.offset0,@object
	.size		.nv.reservedSmem.offset0,0x4
	.type		.nv.reservedSmem.cap,@object
	.size		.nv.reservedSmem.cap,0x4
